//
// Generated by NVIDIA NVVM Compiler
//
// Compiler Build ID: CL-36424714
// Cuda compilation tools, release 13.0, V13.0.88
// Based on NVVM 20.0.0
//

.version 9.0
.target sm_100
.address_size 64

	// .globl	_Z24multiply_rgbImage_byMaskPfPhS0_S_S_S_S_S_S_iii
.extern .shared .align 16 .b8 sdata[];

.visible .entry _Z24multiply_rgbImage_byMaskPfPhS0_S_S_S_S_S_S_iii(
	.param .u64 .ptr .align 1 _Z24multiply_rgbImage_byMaskPfPhS0_S_S_S_S_S_S_iii_param_0,
	.param .u64 .ptr .align 1 _Z24multiply_rgbImage_byMaskPfPhS0_S_S_S_S_S_S_iii_param_1,
	.param .u64 .ptr .align 1 _Z24multiply_rgbImage_byMaskPfPhS0_S_S_S_S_S_S_iii_param_2,
	.param .u64 .ptr .align 1 _Z24multiply_rgbImage_byMaskPfPhS0_S_S_S_S_S_S_iii_param_3,
	.param .u64 .ptr .align 1 _Z24multiply_rgbImage_byMaskPfPhS0_S_S_S_S_S_S_iii_param_4,
	.param .u64 .ptr .align 1 _Z24multiply_rgbImage_byMaskPfPhS0_S_S_S_S_S_S_iii_param_5,
	.param .u64 .ptr .align 1 _Z24multiply_rgbImage_byMaskPfPhS0_S_S_S_S_S_S_iii_param_6,
	.param .u64 .ptr .align 1 _Z24multiply_rgbImage_byMaskPfPhS0_S_S_S_S_S_S_iii_param_7,
	.param .u64 .ptr .align 1 _Z24multiply_rgbImage_byMaskPfPhS0_S_S_S_S_S_S_iii_param_8,
	.param .u32 _Z24multiply_rgbImage_byMaskPfPhS0_S_S_S_S_S_S_iii_param_9,
	.param .u32 _Z24multiply_rgbImage_byMaskPfPhS0_S_S_S_S_S_S_iii_param_10,
	.param .u32 _Z24multiply_rgbImage_byMaskPfPhS0_S_S_S_S_S_S_iii_param_11
)
{
	.reg .pred 	%p<4>;
	.reg .b16 	%rs<7>;
	.reg .b32 	%r<16>;
	.reg .b32 	%f<16>;
	.reg .b64 	%rd<33>;

	ld.param.u64 	%rd2, [_Z24multiply_rgbImage_byMaskPfPhS0_S_S_S_S_S_S_iii_param_1];
	ld.param.u64 	%rd4, [_Z24multiply_rgbImage_byMaskPfPhS0_S_S_S_S_S_S_iii_param_3];
	ld.param.u64 	%rd5, [_Z24multiply_rgbImage_byMaskPfPhS0_S_S_S_S_S_S_iii_param_4];
	ld.param.u64 	%rd6, [_Z24multiply_rgbImage_byMaskPfPhS0_S_S_S_S_S_S_iii_param_5];
	ld.param.u64 	%rd7, [_Z24multiply_rgbImage_byMaskPfPhS0_S_S_S_S_S_S_iii_param_6];
	ld.param.u64 	%rd8, [_Z24multiply_rgbImage_byMaskPfPhS0_S_S_S_S_S_S_iii_param_7];
	ld.param.u64 	%rd9, [_Z24multiply_rgbImage_byMaskPfPhS0_S_S_S_S_S_S_iii_param_8];
	ld.param.u32 	%r3, [_Z24multiply_rgbImage_byMaskPfPhS0_S_S_S_S_S_S_iii_param_9];
	ld.param.u32 	%r5, [_Z24multiply_rgbImage_byMaskPfPhS0_S_S_S_S_S_S_iii_param_10];
	ld.param.u32 	%r4, [_Z24multiply_rgbImage_byMaskPfPhS0_S_S_S_S_S_S_iii_param_11];
	mov.u32 	%r7, %tid.x;
	mov.u32 	%r8, %ctaid.x;
	mov.u32 	%r9, %ntid.x;
	mad.lo.s32 	%r1, %r8, %r9, %r7;
	mov.u32 	%r10, %tid.y;
	mov.u32 	%r11, %ctaid.y;
	mov.u32 	%r12, %ntid.y;
	mad.lo.s32 	%r13, %r11, %r12, %r10;
	setp.ge.s32 	%p1, %r1, %r3;
	setp.ge.s32 	%p2, %r13, %r5;
	or.pred  	%p3, %p1, %p2;
	@%p3 bra 	$L__BB0_2;
	ld.param.u64 	%rd32, [_Z24multiply_rgbImage_byMaskPfPhS0_S_S_S_S_S_S_iii_param_2];
	ld.param.u64 	%rd31, [_Z24multiply_rgbImage_byMaskPfPhS0_S_S_S_S_S_S_iii_param_0];
	cvta.to.global.u64 	%rd10, %rd31;
	cvta.to.global.u64 	%rd11, %rd2;
	cvta.to.global.u64 	%rd12, %rd4;
	cvta.to.global.u64 	%rd13, %rd5;
	cvta.to.global.u64 	%rd14, %rd6;
	cvta.to.global.u64 	%rd15, %rd32;
	cvta.to.global.u64 	%rd16, %rd7;
	cvta.to.global.u64 	%rd17, %rd8;
	cvta.to.global.u64 	%rd18, %rd9;
	mad.lo.s32 	%r14, %r3, %r13, %r1;
	mul.lo.s32 	%r15, %r4, %r14;
	mul.wide.s32 	%rd19, %r15, 4;
	add.s64 	%rd20, %rd10, %rd19;
	ld.global.f32 	%f1, [%rd20];
	ld.global.f32 	%f2, [%rd20+4];
	ld.global.f32 	%f3, [%rd20+8];
	cvt.s64.s32 	%rd21, %r14;
	add.s64 	%rd22, %rd11, %rd21;
	ld.global.u8 	%rs1, [%rd22];
	cvt.rn.f32.u16 	%f4, %rs1;
	mul.f32 	%f5, %f1, %f4;
	mul.wide.s32 	%rd23, %r14, 4;
	add.s64 	%rd24, %rd12, %rd23;
	st.global.f32 	[%rd24], %f5;
	ld.global.u8 	%rs2, [%rd22];
	cvt.rn.f32.u16 	%f6, %rs2;
	mul.f32 	%f7, %f2, %f6;
	add.s64 	%rd25, %rd13, %rd23;
	st.global.f32 	[%rd25], %f7;
	ld.global.u8 	%rs3, [%rd22];
	cvt.rn.f32.u16 	%f8, %rs3;
	mul.f32 	%f9, %f3, %f8;
	add.s64 	%rd26, %rd14, %rd23;
	st.global.f32 	[%rd26], %f9;
	add.s64 	%rd27, %rd15, %rd21;
	ld.global.u8 	%rs4, [%rd27];
	cvt.rn.f32.u16 	%f10, %rs4;
	mul.f32 	%f11, %f1, %f10;
	add.s64 	%rd28, %rd16, %rd23;
	st.global.f32 	[%rd28], %f11;
	ld.global.u8 	%rs5, [%rd27];
	cvt.rn.f32.u16 	%f12, %rs5;
	mul.f32 	%f13, %f2, %f12;
	add.s64 	%rd29, %rd17, %rd23;
	st.global.f32 	[%rd29], %f13;
	ld.global.u8 	%rs6, [%rd27];
	cvt.rn.f32.u16 	%f14, %rs6;
	mul.f32 	%f15, %f3, %f14;
	add.s64 	%rd30, %rd18, %rd23;
	st.global.f32 	[%rd30], %f15;
$L__BB0_2:
	ret;

}
	// .globl	_Z26sum_up_arrays_by_reductionPfS_i
.visible .entry _Z26sum_up_arrays_by_reductionPfS_i(
	.param .u64 .ptr .align 1 _Z26sum_up_arrays_by_reductionPfS_i_param_0,
	.param .u64 .ptr .align 1 _Z26sum_up_arrays_by_reductionPfS_i_param_1,
	.param .u32 _Z26sum_up_arrays_by_reductionPfS_i_param_2
)
{
	.reg .pred 	%p<5>;
	.reg .b32 	%r<19>;
	.reg .b32 	%f<6>;
	.reg .b64 	%rd<9>;

	ld.param.u64 	%rd2, [_Z26sum_up_arrays_by_reductionPfS_i_param_0];
	ld.param.u64 	%rd1, [_Z26sum_up_arrays_by_reductionPfS_i_param_1];
	cvta.to.global.u64 	%rd3, %rd2;
	mov.u32 	%r1, %ctaid.x;
	mov.u32 	%r2, %ntid.x;
	mov.u32 	%r3, %tid.x;
	mad.lo.s32 	%r7, %r1, %r2, %r3;
	mul.wide.s32 	%rd4, %r7, 4;
	add.s64 	%rd5, %rd3, %rd4;
	ld.global.f32 	%f1, [%rd5];
	shl.b32 	%r8, %r3, 2;
	mov.u32 	%r9, sdata;
	add.s32 	%r10, %r9, %r8;
	st.shared.f32 	[%r10], %f1;
	setp.lt.u32 	%p1, %r2, 2;
	@%p1 bra 	$L__BB1_5;
	mov.b32 	%r18, 1;
$L__BB1_2:
	bar.sync 	0;
	shl.b32 	%r5, %r18, 1;
	mul.lo.s32 	%r6, %r5, %r3;
	setp.ge.u32 	%p2, %r6, %r2;
	@%p2 bra 	$L__BB1_4;
	add.s32 	%r12, %r6, %r18;
	shl.b32 	%r13, %r12, 2;
	add.s32 	%r15, %r9, %r13;
	ld.shared.f32 	%f2, [%r15];
	shl.b32 	%r16, %r6, 2;
	add.s32 	%r17, %r9, %r16;
	ld.shared.f32 	%f3, [%r17];
	add.f32 	%f4, %f2, %f3;
	st.shared.f32 	[%r17], %f4;
$L__BB1_4:
	bar.sync 	0;
	setp.lt.u32 	%p3, %r5, %r2;
	mov.u32 	%r18, %r5;
	@%p3 bra 	$L__BB1_2;
$L__BB1_5:
	setp.ne.s32 	%p4, %r3, 0;
	@%p4 bra 	$L__BB1_7;
	ld.shared.f32 	%f5, [sdata];
	cvta.to.global.u64 	%rd6, %rd1;
	mul.wide.u32 	%rd7, %r1, 4;
	add.s64 	%rd8, %rd6, %rd7;
	st.global.f32 	[%rd8], %f5;
$L__BB1_7:
	ret;

}
	// .globl	_Z27sum_up_arrays_by_reduction1PhPfi
.visible .entry _Z27sum_up_arrays_by_reduction1PhPfi(
	.param .u64 .ptr .align 1 _Z27sum_up_arrays_by_reduction1PhPfi_param_0,
	.param .u64 .ptr .align 1 _Z27sum_up_arrays_by_reduction1PhPfi_param_1,
	.param .u32 _Z27sum_up_arrays_by_reduction1PhPfi_param_2
)
{
	.reg .pred 	%p<5>;
	.reg .b16 	%rs<2>;
	.reg .b32 	%r<19>;
	.reg .b32 	%f<6>;
	.reg .b64 	%rd<9>;

	ld.param.u64 	%rd2, [_Z27sum_up_arrays_by_reduction1PhPfi_param_0];
	ld.param.u64 	%rd1, [_Z27sum_up_arrays_by_reduction1PhPfi_param_1];
	cvta.to.global.u64 	%rd3, %rd2;
	mov.u32 	%r1, %ctaid.x;
	mov.u32 	%r2, %ntid.x;
	mov.u32 	%r3, %tid.x;
	mad.lo.s32 	%r7, %r1, %r2, %r3;
	cvt.s64.s32 	%rd4, %r7;
	add.s64 	%rd5, %rd3, %rd4;
	ld.global.u8 	%rs1, [%rd5];
	cvt.rn.f32.u16 	%f1, %rs1;
	shl.b32 	%r8, %r3, 2;
	mov.u32 	%r9, sdata;
	add.s32 	%r10, %r9, %r8;
	st.shared.f32 	[%r10], %f1;
	setp.lt.u32 	%p1, %r2, 2;
	@%p1 bra 	$L__BB2_5;
	mov.b32 	%r18, 1;
$L__BB2_2:
	bar.sync 	0;
	shl.b32 	%r5, %r18, 1;
	mul.lo.s32 	%r6, %r5, %r3;
	setp.ge.u32 	%p2, %r6, %r2;
	@%p2 bra 	$L__BB2_4;
	add.s32 	%r12, %r6, %r18;
	shl.b32 	%r13, %r12, 2;
	add.s32 	%r15, %r9, %r13;
	ld.shared.f32 	%f2, [%r15];
	shl.b32 	%r16, %r6, 2;
	add.s32 	%r17, %r9, %r16;
	ld.shared.f32 	%f3, [%r17];
	add.f32 	%f4, %f2, %f3;
	st.shared.f32 	[%r17], %f4;
$L__BB2_4:
	bar.sync 	0;
	setp.lt.u32 	%p3, %r5, %r2;
	mov.u32 	%r18, %r5;
	@%p3 bra 	$L__BB2_2;
$L__BB2_5:
	setp.ne.s32 	%p4, %r3, 0;
	@%p4 bra 	$L__BB2_7;
	ld.shared.f32 	%f5, [sdata];
	cvta.to.global.u64 	%rd6, %rd1;
	mul.wide.u32 	%rd7, %r1, 4;
	add.s64 	%rd8, %rd6, %rd7;
	st.global.f32 	[%rd8], %f5;
$L__BB2_7:
	ret;

}
	// .globl	_Z21calculate_final_imageffffffffPfS_S_iii
.visible .entry _Z21calculate_final_imageffffffffPfS_S_iii(
	.param .f32 _Z21calculate_final_imageffffffffPfS_S_iii_param_0,
	.param .f32 _Z21calculate_final_imageffffffffPfS_S_iii_param_1,
	.param .f32 _Z21calculate_final_imageffffffffPfS_S_iii_param_2,
	.param .f32 _Z21calculate_final_imageffffffffPfS_S_iii_param_3,
	.param .f32 _Z21calculate_final_imageffffffffPfS_S_iii_param_4,
	.param .f32 _Z21calculate_final_imageffffffffPfS_S_iii_param_5,
	.param .f32 _Z21calculate_final_imageffffffffPfS_S_iii_param_6,
	.param .f32 _Z21calculate_final_imageffffffffPfS_S_iii_param_7,
	.param .u64 .ptr .align 1 _Z21calculate_final_imageffffffffPfS_S_iii_param_8,
	.param .u64 .ptr .align 1 _Z21calculate_final_imageffffffffPfS_S_iii_param_9,
	.param .u64 .ptr .align 1 _Z21calculate_final_imageffffffffPfS_S_iii_param_10,
	.param .u32 _Z21calculate_final_imageffffffffPfS_S_iii_param_11,
	.param .u32 _Z21calculate_final_imageffffffffPfS_S_iii_param_12,
	.param .u32 _Z21calculate_final_imageffffffffPfS_S_iii_param_13
)
{
	.reg .pred 	%p<4>;
	.reg .b32 	%r<16>;
	.reg .b32 	%f<43>;
	.reg .b64 	%rd<12>;

	ld.param.f32 	%f4, [_Z21calculate_final_imageffffffffPfS_S_iii_param_0];
	ld.param.f32 	%f5, [_Z21calculate_final_imageffffffffPfS_S_iii_param_1];
	ld.param.f32 	%f6, [_Z21calculate_final_imageffffffffPfS_S_iii_param_2];
	ld.param.f32 	%f7, [_Z21calculate_final_imageffffffffPfS_S_iii_param_3];
	ld.param.f32 	%f8, [_Z21calculate_final_imageffffffffPfS_S_iii_param_4];
	ld.param.f32 	%f9, [_Z21calculate_final_imageffffffffPfS_S_iii_param_5];
	ld.param.f32 	%f10, [_Z21calculate_final_imageffffffffPfS_S_iii_param_6];
	ld.param.f32 	%f11, [_Z21calculate_final_imageffffffffPfS_S_iii_param_7];
	ld.param.u64 	%rd1, [_Z21calculate_final_imageffffffffPfS_S_iii_param_8];
	ld.param.u64 	%rd2, [_Z21calculate_final_imageffffffffPfS_S_iii_param_9];
	ld.param.u64 	%rd3, [_Z21calculate_final_imageffffffffPfS_S_iii_param_10];
	ld.param.u32 	%r3, [_Z21calculate_final_imageffffffffPfS_S_iii_param_11];
	ld.param.u32 	%r5, [_Z21calculate_final_imageffffffffPfS_S_iii_param_12];
	ld.param.u32 	%r4, [_Z21calculate_final_imageffffffffPfS_S_iii_param_13];
	div.rn.f32 	%f12, %f7, %f11;
	div.rn.f32 	%f13, %f4, %f10;
	div.rn.f32 	%f1, %f12, %f13;
	div.rn.f32 	%f14, %f8, %f11;
	div.rn.f32 	%f15, %f5, %f10;
	div.rn.f32 	%f2, %f14, %f15;
	div.rn.f32 	%f16, %f9, %f11;
	div.rn.f32 	%f17, %f6, %f10;
	div.rn.f32 	%f3, %f16, %f17;
	mov.u32 	%r7, %tid.x;
	mov.u32 	%r8, %ctaid.x;
	mov.u32 	%r9, %ntid.x;
	mad.lo.s32 	%r1, %r8, %r9, %r7;
	mov.u32 	%r10, %tid.y;
	mov.u32 	%r11, %ctaid.y;
	mov.u32 	%r12, %ntid.y;
	mad.lo.s32 	%r13, %r11, %r12, %r10;
	setp.ge.s32 	%p1, %r1, %r3;
	setp.ge.s32 	%p2, %r13, %r5;
	or.pred  	%p3, %p1, %p2;
	@%p3 bra 	$L__BB3_2;
	cvta.to.global.u64 	%rd4, %rd1;
	cvta.to.global.u64 	%rd5, %rd2;
	cvta.to.global.u64 	%rd6, %rd3;
	add.f32 	%f18, %f3, 0fBF800000;
	add.f32 	%f19, %f2, 0fBF800000;
	add.f32 	%f20, %f1, 0fBF800000;
	mad.lo.s32 	%r14, %r3, %r13, %r1;
	mul.lo.s32 	%r15, %r4, %r14;
	mul.wide.s32 	%rd7, %r15, 4;
	add.s64 	%rd8, %rd4, %rd7;
	ld.global.f32 	%f21, [%rd8];
	ld.global.f32 	%f22, [%rd8+4];
	ld.global.f32 	%f23, [%rd8+8];
	add.f32 	%f24, %f20, 0f3F800000;
	mul.wide.s32 	%rd9, %r14, 4;
	add.s64 	%rd10, %rd5, %rd9;
	ld.global.f32 	%f25, [%rd10];
	mov.f32 	%f26, 0f3F800000;
	sub.f32 	%f27, %f26, %f25;
	fma.rn.f32 	%f28, %f20, %f27, 0f3F800000;
	div.rn.f32 	%f29, %f24, %f28;
	mul.f32 	%f30, %f21, %f29;
	add.s64 	%rd11, %rd6, %rd7;
	st.global.f32 	[%rd11], %f30;
	add.f32 	%f31, %f19, 0f3F800000;
	ld.global.f32 	%f32, [%rd10];
	sub.f32 	%f33, %f26, %f32;
	fma.rn.f32 	%f34, %f19, %f33, 0f3F800000;
	div.rn.f32 	%f35, %f31, %f34;
	mul.f32 	%f36, %f22, %f35;
	st.global.f32 	[%rd11+4], %f36;
	add.f32 	%f37, %f18, 0f3F800000;
	ld.global.f32 	%f38, [%rd10];
	sub.f32 	%f39, %f26, %f38;
	fma.rn.f32 	%f40, %f18, %f39, 0f3F800000;
	div.rn.f32 	%f41, %f37, %f40;
	mul.f32 	%f42, %f23, %f41;
	st.global.f32 	[%rd11+8], %f42;
$L__BB3_2:
	ret;

}


// ===== COMPILED SASS (sm_100) =====

	.target	sm_100

	.elftype	@"ET_EXEC"


//--------------------- .note.nv.tkinfo           --------------------------
	.section	.note.nv.tkinfo,"",@"SHT_NOTE"
	.sectionflags	@"SHF_NOTE_NV_TKINFO"
	.tkinfo
        /*0018*/ 	.word	0x00000002
        /*0030*/ 	.string	""
        /*0030*/ 	.string	"ptxas"
        /*0030*/ 	.string	"Cuda compilation tools, release 13.0, V13.0.88"
        /*0030*/ 	.string	"Build cuda_13.0.r13.0/compiler.36424714_0"
        /*0030*/ 	.string	"-arch sm_100 -m 64 "



//--------------------- .note.nv.cuinfo           --------------------------
	.section	.note.nv.cuinfo,"",@"SHT_NOTE"
	.sectionflags	@"SHF_NOTE_NV_CUINFO"
        /*0018*/ 	.short	0x0002
        /*001a*/ 	.short	0x0064
        /*001c*/ 	.short	0x0082
	.zero		2


//--------------------- .nv.info                  --------------------------
	.section	.nv.info,"",@"SHT_CUDA_INFO"
	.align	4


	//----- nvinfo : EIATTR_REGCOUNT
	.align		4
        /*0000*/ 	.byte	0x04, 0x2f
        /*0002*/ 	.short	(.L_1 - .L_0)
	.align		4
.L_0:
        /*0004*/ 	.word	index@(_Z24multiply_rgbImage_byMaskPfPhS0_S_S_S_S_S_S_iii)
        /*0008*/ 	.word	0x00000015


	//----- nvinfo : EIATTR_FRAME_SIZE
	.align		4
.L_1:
        /*000c*/ 	.byte	0x04, 0x11
        /*000e*/ 	.short	(.L_3 - .L_2)
	.align		4
.L_2:
        /*0010*/ 	.word	index@(_Z24multiply_rgbImage_byMaskPfPhS0_S_S_S_S_S_S_iii)
        /*0014*/ 	.word	0x00000000


	//----- nvinfo : EIATTR_REGCOUNT
	.align		4
.L_3:
        /*0018*/ 	.byte	0x04, 0x2f
        /*001a*/ 	.short	(.L_5 - .L_4)
	.align		4
.L_4:
        /*001c*/ 	.word	index@(_Z26sum_up_arrays_by_reductionPfS_i)
        /*0020*/ 	.word	0x0000000a


	//----- nvinfo : EIATTR_FRAME_SIZE
	.align		4
.L_5:
        /*0024*/ 	.byte	0x04, 0x11
        /*0026*/ 	.short	(.L_7 - .L_6)
	.align		4
.L_6:
        /*0028*/ 	.word	index@(_Z26sum_up_arrays_by_reductionPfS_i)
        /*002c*/ 	.word	0x00000000


	//----- nvinfo : EIATTR_REGCOUNT
	.align		4
.L_7:
        /*0030*/ 	.byte	0x04, 0x2f
        /*0032*/ 	.short	(.L_9 - .L_8)
	.align		4
.L_8:
        /*0034*/ 	.word	index@(_Z27sum_up_arrays_by_reduction1PhPfi)
        /*0038*/ 	.word	0x0000000a


	//----- nvinfo : EIATTR_FRAME_SIZE
	.align		4
.L_9:
        /*003c*/ 	.byte	0x04, 0x11
        /*003e*/ 	.short	(.L_11 - .L_10)
	.align		4
.L_10:
        /*0040*/ 	.word	index@(_Z27sum_up_arrays_by_reduction1PhPfi)
        /*0044*/ 	.word	0x00000000


	//----- nvinfo : EIATTR_REGCOUNT
	.align		4
.L_11:
        /*0048*/ 	.byte	0x04, 0x2f
        /*004a*/ 	.short	(.L_13 - .L_12)
	.align		4
.L_12:
        /*004c*/ 	.word	index@(_Z21calculate_final_imageffffffffPfS_S_iii)
        /*0050*/ 	.word	0x00000016


	//----- nvinfo : EIATTR_FRAME_SIZE
	.align		4
.L_13:
        /*0054*/ 	.byte	0x04, 0x11
        /*0056*/ 	.short	(.L_15 - .L_14)
	.align		4
.L_14:
        /*0058*/ 	.word	index@($__internal_0_$__cuda_sm3x_div_rn_noftz_f32_slowpath)
        /*005c*/ 	.word	0x00000000


	//----- nvinfo : EIATTR_FRAME_SIZE
	.align		4
.L_15:
        /*0060*/ 	.byte	0x04, 0x11
        /*0062*/ 	.short	(.L_17 - .L_16)
	.align		4
.L_16:
        /*0064*/ 	.word	index@(_Z21calculate_final_imageffffffffPfS_S_iii)
        /*0068*/ 	.word	0x00000000


	//----- nvinfo : EIATTR_MIN_STACK_SIZE
	.align		4
.L_17:
        /*006c*/ 	.byte	0x04, 0x12
        /*006e*/ 	.short	(.L_19 - .L_18)
	.align		4
.L_18:
        /*0070*/ 	.word	index@(_Z21calculate_final_imageffffffffPfS_S_iii)
        /*0074*/ 	.word	0x00000000


	//----- nvinfo : EIATTR_MIN_STACK_SIZE
	.align		4
.L_19:
        /*0078*/ 	.byte	0x04, 0x12
        /*007a*/ 	.short	(.L_21 - .L_20)
	.align		4
.L_20:
        /*007c*/ 	.word	index@(_Z27sum_up_arrays_by_reduction1PhPfi)
        /*0080*/ 	.word	0x00000000


	//----- nvinfo : EIATTR_MIN_STACK_SIZE
	.align		4
.L_21:
        /*0084*/ 	.byte	0x04, 0x12
        /*0086*/ 	.short	(.L_23 - .L_22)
	.align		4
.L_22:
        /*0088*/ 	.word	index@(_Z26sum_up_arrays_by_reductionPfS_i)
        /*008c*/ 	.word	0x00000000


	//----- nvinfo : EIATTR_MIN_STACK_SIZE
	.align		4
.L_23:
        /*0090*/ 	.byte	0x04, 0x12
        /*0092*/ 	.short	(.L_25 - .L_24)
	.align		4
.L_24:
        /*0094*/ 	.word	index@(_Z24multiply_rgbImage_byMaskPfPhS0_S_S_S_S_S_S_iii)
        /*0098*/ 	.word	0x00000000
.L_25:


//--------------------- .nv.compat                --------------------------
	.section	.nv.compat,"",@"SHT_CUDA_COMPAT_INFO"
	.align	4
        /*0000*/ 	.byte	0x02, 0x09, 0x00, 0x00, 0x02, 0x02, 0x01, 0x00, 0x02, 0x05, 0x05, 0x00, 0x03, 0x07, 0x01, 0x01
        /*0010*/ 	.byte	0x02, 0x03, 0x00, 0x00, 0x02, 0x06, 0x01, 0x00, 0x04, 0x0b, 0x08, 0x00, 0x01, 0x00, 0x00, 0x00
        /*0020*/ 	.byte	0x00, 0x00, 0x00, 0x00


//--------------------- .nv.info._Z21calculate_final_imageffffffffPfS_S_iii --------------------------
	.section	.nv.info._Z21calculate_final_imageffffffffPfS_S_iii,"",@"SHT_CUDA_INFO"
	.sectionflags	@""
	.align	4


	//----- nvinfo : EIATTR_CUDA_API_VERSION
	.align		4
        /*0000*/ 	.byte	0x04, 0x37
        /*0002*/ 	.short	(.L_27 - .L_26)
.L_26:
        /*0004*/ 	.word	0x00000082


	//----- nvinfo : EIATTR_KPARAM_INFO
	.align		4
.L_27:
        /*0008*/ 	.byte	0x04, 0x17
        /*000a*/ 	.short	(.L_29 - .L_28)
.L_28:
        /*000c*/ 	.word	0x00000000
        /*0010*/ 	.short	0x000d
        /*0012*/ 	.short	0x0040
        /*0014*/ 	.byte	0x00, 0xf0, 0x11, 0x00


	//----- nvinfo : EIATTR_KPARAM_INFO
	.align		4
.L_29:
        /*0018*/ 	.byte	0x04, 0x17
        /*001a*/ 	.short	(.L_31 - .L_30)
.L_30:
        /*001c*/ 	.word	0x00000000
        /*0020*/ 	.short	0x000c
        /*0022*/ 	.short	0x003c
        /*0024*/ 	.byte	0x00, 0xf0, 0x11, 0x00


	//----- nvinfo : EIATTR_KPARAM_INFO
	.align		4
.L_31:
        /*0028*/ 	.byte	0x04, 0x17
        /*002a*/ 	.short	(.L_33 - .L_32)
.L_32:
        /*002c*/ 	.word	0x00000000
        /*0030*/ 	.short	0x000b
        /*0032*/ 	.short	0x0038
        /*0034*/ 	.byte	0x00, 0xf0, 0x11, 0x00


	//----- nvinfo : EIATTR_KPARAM_INFO
	.align		4
.L_33:
        /*0038*/ 	.byte	0x04, 0x17
        /*003a*/ 	.short	(.L_35 - .L_34)
.L_34:
        /*003c*/ 	.word	0x00000000
        /*0040*/ 	.short	0x000a
        /*0042*/ 	.short	0x0030
        /*0044*/ 	.byte	0x00, 0xf5, 0x21, 0x00


	//----- nvinfo : EIATTR_KPARAM_INFO
	.align		4
.L_35:
        /*0048*/ 	.byte	0x04, 0x17
        /*004a*/ 	.short	(.L_37 - .L_36)
.L_36:
        /*004c*/ 	.word	0x00000000
        /*0050*/ 	.short	0x0009
        /*0052*/ 	.short	0x0028
        /*0054*/ 	.byte	0x00, 0xf5, 0x21, 0x00


	//----- nvinfo : EIATTR_KPARAM_INFO
	.align		4
.L_37:
        /*0058*/ 	.byte	0x04, 0x17
        /*005a*/ 	.short	(.L_39 - .L_38)
.L_38:
        /*005c*/ 	.word	0x00000000
        /*0060*/ 	.short	0x0008
        /*0062*/ 	.short	0x0020
        /*0064*/ 	.byte	0x00, 0xf5, 0x21, 0x00


	//----- nvinfo : EIATTR_KPARAM_INFO
	.align		4
.L_39:
        /*0068*/ 	.byte	0x04, 0x17
        /*006a*/ 	.short	(.L_41 - .L_40)
.L_40:
        /*006c*/ 	.word	0x00000000
        /*0070*/ 	.short	0x0007
        /*0072*/ 	.short	0x001c
        /*0074*/ 	.byte	0x00, 0xf0, 0x11, 0x00


	//----- nvinfo : EIATTR_KPARAM_INFO
	.align		4
.L_41:
        /*0078*/ 	.byte	0x04, 0x17
        /*007a*/ 	.short	(.L_43 - .L_42)
.L_42:
        /*007c*/ 	.word	0x00000000
        /*0080*/ 	.short	0x0006
        /*0082*/ 	.short	0x0018
        /*0084*/ 	.byte	0x00, 0xf0, 0x11, 0x00


	//----- nvinfo : EIATTR_KPARAM_INFO
	.align		4
.L_43:
        /*0088*/ 	.byte	0x04, 0x17
        /*008a*/ 	.short	(.L_45 - .L_44)
.L_44:
        /*008c*/ 	.word	0x00000000
        /*0090*/ 	.short	0x0005
        /*0092*/ 	.short	0x0014
        /*0094*/ 	.byte	0x00, 0xf0, 0x11, 0x00


	//----- nvinfo : EIATTR_KPARAM_INFO
	.align		4
.L_45:
        /*0098*/ 	.byte	0x04, 0x17
        /*009a*/ 	.short	(.L_47 - .L_46)
.L_46:
        /*009c*/ 	.word	0x00000000
        /*00a0*/ 	.short	0x0004
        /*00a2*/ 	.short	0x0010
        /*00a4*/ 	.byte	0x00, 0xf0, 0x11, 0x00


	//----- nvinfo : EIATTR_KPARAM_INFO
	.align		4
.L_47:
        /*00a8*/ 	.byte	0x04, 0x17
        /*00aa*/ 	.short	(.L_49 - .L_48)
.L_48:
        /*00ac*/ 	.word	0x00000000
        /*00b0*/ 	.short	0x0003
        /*00b2*/ 	.short	0x000c
        /*00b4*/ 	.byte	0x00, 0xf0, 0x11, 0x00


	//----- nvinfo : EIATTR_KPARAM_INFO
	.align		4
.L_49:
        /*00b8*/ 	.byte	0x04, 0x17
        /*00ba*/ 	.short	(.L_51 - .L_50)
.L_50:
        /*00bc*/ 	.word	0x00000000
        /*00c0*/ 	.short	0x0002
        /*00c2*/ 	.short	0x0008
        /*00c4*/ 	.byte	0x00, 0xf0, 0x11, 0x00


	//----- nvinfo : EIATTR_KPARAM_INFO
	.align		4
.L_51:
        /*00c8*/ 	.byte	0x04, 0x17
        /*00ca*/ 	.short	(.L_53 - .L_52)
.L_52:
        /*00cc*/ 	.word	0x00000000
        /*00d0*/ 	.short	0x0001
        /*00d2*/ 	.short	0x0004
        /*00d4*/ 	.byte	0x00, 0xf0, 0x11, 0x00


	//----- nvinfo : EIATTR_KPARAM_INFO
	.align		4
.L_53:
        /*00d8*/ 	.byte	0x04, 0x17
        /*00da*/ 	.short	(.L_55 - .L_54)
.L_54:
        /*00dc*/ 	.word	0x00000000
        /*00e0*/ 	.short	0x0000
        /*00e2*/ 	.short	0x0000
        /*00e4*/ 	.byte	0x00, 0xf0, 0x11, 0x00


	//----- nvinfo : EIATTR_SPARSE_MMA_MASK
	.align		4
.L_55:
        /*00e8*/ 	.byte	0x03, 0x50
        /*00ea*/ 	.short	0x0000


	//----- nvinfo : EIATTR_MAXREG_COUNT
	.align		4
        /*00ec*/ 	.byte	0x03, 0x1b
        /*00ee*/ 	.short	0x00ff


	//----- nvinfo : EIATTR_MERCURY_ISA_VERSION
	.align		4
        /*00f0*/ 	.byte	0x03, 0x5f
        /*00f2*/ 	.short	0x0101


	//----- nvinfo : EIATTR_VRC_CTA_INIT_COUNT
	.align		4
        /*00f4*/ 	.byte	0x02, 0x4a
	.zero		1
	.zero		1


	//----- nvinfo : EIATTR_EXIT_INSTR_OFFSETS
	.align		4
        /*00f8*/ 	.byte	0x04, 0x1c
        /*00fa*/ 	.short	(.L_57 - .L_56)


	//   ....[0]....
.L_56:
        /*00fc*/ 	.word	0x00000a00


	//   ....[1]....
        /*0100*/ 	.word	0x00000ec0


	//----- nvinfo : EIATTR_CRS_STACK_SIZE
	.align		4
.L_57:
        /*0104*/ 	.byte	0x04, 0x1e
        /*0106*/ 	.short	(.L_59 - .L_58)
.L_58:
        /*0108*/ 	.word	0x00000000


	//----- nvinfo : EIATTR_CBANK_PARAM_SIZE
	.align		4
.L_59:
        /*010c*/ 	.byte	0x03, 0x19
        /*010e*/ 	.short	0x0044


	//----- nvinfo : EIATTR_PARAM_CBANK
	.align		4
        /*0110*/ 	.byte	0x04, 0x0a
        /*0112*/ 	.short	(.L_61 - .L_60)
	.align		4
.L_60:
        /*0114*/ 	.word	index@(.nv.constant0._Z21calculate_final_imageffffffffPfS_S_iii)
        /*0118*/ 	.short	0x0380
        /*011a*/ 	.short	0x0044


	//----- nvinfo : EIATTR_SW_WAR
	.align		4
.L_61:
        /*011c*/ 	.byte	0x04, 0x36
        /*011e*/ 	.short	(.L_63 - .L_62)
.L_62:
        /*0120*/ 	.word	0x00000008
.L_63:


//--------------------- .nv.info._Z27sum_up_arrays_by_reduction1PhPfi --------------------------
	.section	.nv.info._Z27sum_up_arrays_by_reduction1PhPfi,"",@"SHT_CUDA_INFO"
	.sectionflags	@""
	.align	4


	//----- nvinfo : EIATTR_CUDA_API_VERSION
	.align		4
        /*0000*/ 	.byte	0x04, 0x37
        /*0002*/ 	.short	(.L_65 - .L_64)
.L_64:
        /*0004*/ 	.word	0x00000082


	//----- nvinfo : EIATTR_KPARAM_INFO
	.align		4
.L_65:
        /*0008*/ 	.byte	0x04, 0x17
        /*000a*/ 	.short	(.L_67 - .L_66)
.L_66:
        /*000c*/ 	.word	0x00000000
        /*0010*/ 	.short	0x0002
        /*0012*/ 	.short	0x0010
        /*0014*/ 	.byte	0x00, 0xf0, 0x11, 0x00


	//----- nvinfo : EIATTR_KPARAM_INFO
	.align		4
.L_67:
        /*0018*/ 	.byte	0x04, 0x17
        /*001a*/ 	.short	(.L_69 - .L_68)
.L_68:
        /*001c*/ 	.word	0x00000000
        /*0020*/ 	.short	0x0001
        /*0022*/ 	.short	0x0008
        /*0024*/ 	.byte	0x00, 0xf5, 0x21, 0x00


	//----- nvinfo : EIATTR_KPARAM_INFO
	.align		4
.L_69:
        /*0028*/ 	.byte	0x04, 0x17
        /*002a*/ 	.short	(.L_71 - .L_70)
.L_70:
        /*002c*/ 	.word	0x00000000
        /*0030*/ 	.short	0x0000
        /*0032*/ 	.short	0x0000
        /*0034*/ 	.byte	0x00, 0xf5, 0x21, 0x00


	//----- nvinfo : EIATTR_SPARSE_MMA_MASK
	.align		4
.L_71:
        /*0038*/ 	.byte	0x03, 0x50
        /*003a*/ 	.short	0x0000


	//----- nvinfo : EIATTR_MAXREG_COUNT
	.align		4
        /*003c*/ 	.byte	0x03, 0x1b
        /*003e*/ 	.short	0x00ff


	//----- nvinfo : EIATTR_NUM_BARRIERS
	.align		4
        /*0040*/ 	.byte	0x02, 0x4c
        /*0042*/ 	.byte	0x01
	.zero		1


	//----- nvinfo : EIATTR_MERCURY_ISA_VERSION
	.align		4
        /*0044*/ 	.byte	0x03, 0x5f
        /*0046*/ 	.short	0x0101


	//----- nvinfo : EIATTR_VRC_CTA_INIT_COUNT
	.align		4
        /*0048*/ 	.byte	0x02, 0x4a
	.zero		1
	.zero		1


	//----- nvinfo : EIATTR_EXIT_INSTR_OFFSETS
	.align		4
        /*004c*/ 	.byte	0x04, 0x1c
        /*004e*/ 	.short	(.L_73 - .L_72)


	//   ....[0]....
.L_72:
        /*0050*/ 	.word	0x00000230


	//   ....[1]....
        /*0054*/ 	.word	0x000002b0


	//----- nvinfo : EIATTR_CBANK_PARAM_SIZE
	.align		4
.L_73:
        /*0058*/ 	.byte	0x03, 0x19
        /*005a*/ 	.short	0x0014


	//----- nvinfo : EIATTR_PARAM_CBANK
	.align		4
        /*005c*/ 	.byte	0x04, 0x0a
        /*005e*/ 	.short	(.L_75 - .L_74)
	.align		4
.L_74:
        /*0060*/ 	.word	index@(.nv.constant0._Z27sum_up_arrays_by_reduction1PhPfi)
        /*0064*/ 	.short	0x0380
        /*0066*/ 	.short	0x0014


	//----- nvinfo : EIATTR_SW_WAR
	.align		4
.L_75:
        /*0068*/ 	.byte	0x04, 0x36
        /*006a*/ 	.short	(.L_77 - .L_76)
.L_76:
        /*006c*/ 	.word	0x00000008
.L_77:


//--------------------- .nv.info._Z26sum_up_arrays_by_reductionPfS_i --------------------------
	.section	.nv.info._Z26sum_up_arrays_by_reductionPfS_i,"",@"SHT_CUDA_INFO"
	.sectionflags	@""
	.align	4


	//----- nvinfo : EIATTR_CUDA_API_VERSION
	.align		4
        /*0000*/ 	.byte	0x04, 0x37
        /*0002*/ 	.short	(.L_79 - .L_78)
.L_78:
        /*0004*/ 	.word	0x00000082


	//----- nvinfo : EIATTR_KPARAM_INFO
	.align		4
.L_79:
        /*0008*/ 	.byte	0x04, 0x17
        /*000a*/ 	.short	(.L_81 - .L_80)
.L_80:
        /*000c*/ 	.word	0x00000000
        /*0010*/ 	.short	0x0002
        /*0012*/ 	.short	0x0010
        /*0014*/ 	.byte	0x00, 0xf0, 0x11, 0x00


	//----- nvinfo : EIATTR_KPARAM_INFO
	.align		4
.L_81:
        /*0018*/ 	.byte	0x04, 0x17
        /*001a*/ 	.short	(.L_83 - .L_82)
.L_82:
        /*001c*/ 	.word	0x00000000
        /*0020*/ 	.short	0x0001
        /*0022*/ 	.short	0x0008
        /*0024*/ 	.byte	0x00, 0xf5, 0x21, 0x00


	//----- nvinfo : EIATTR_KPARAM_INFO
	.align		4
.L_83:
        /*0028*/ 	.byte	0x04, 0x17
        /*002a*/ 	.short	(.L_85 - .L_84)
.L_84:
        /*002c*/ 	.word	0x00000000
        /*0030*/ 	.short	0x0000
        /*0032*/ 	.short	0x0000
        /*0034*/ 	.byte	0x00, 0xf5, 0x21, 0x00


	//----- nvinfo : EIATTR_SPARSE_MMA_MASK
	.align		4
.L_85:
        /*0038*/ 	.byte	0x03, 0x50
        /*003a*/ 	.short	0x0000


	//----- nvinfo : EIATTR_MAXREG_COUNT
	.align		4
        /*003c*/ 	.byte	0x03, 0x1b
        /*003e*/ 	.short	0x00ff


	//----- nvinfo : EIATTR_NUM_BARRIERS
	.align		4
        /*0040*/ 	.byte	0x02, 0x4c
        /*0042*/ 	.byte	0x01
	.zero		1


	//----- nvinfo : EIATTR_MERCURY_ISA_VERSION
	.align		4
        /*0044*/ 	.byte	0x03, 0x5f
        /*0046*/ 	.short	0x0101


	//----- nvinfo : EIATTR_VRC_CTA_INIT_COUNT
	.align		4
        /*0048*/ 	.byte	0x02, 0x4a
	.zero		1
	.zero		1


	//----- nvinfo : EIATTR_EXIT_INSTR_OFFSETS
	.align		4
        /*004c*/ 	.byte	0x04, 0x1c
        /*004e*/ 	.short	(.L_87 - .L_86)


	//   ....[0]....
.L_86:
        /*0050*/ 	.word	0x00000210


	//   ....[1]....
        /*0054*/ 	.word	0x00000290


	//----- nvinfo : EIATTR_CBANK_PARAM_SIZE
	.align		4
.L_87:
        /*0058*/ 	.byte	0x03, 0x19
        /*005a*/ 	.short	0x0014


	//----- nvinfo : EIATTR_PARAM_CBANK
	.align		4
        /*005c*/ 	.byte	0x04, 0x0a
        /*005e*/ 	.short	(.L_89 - .L_88)
	.align		4
.L_88:
        /*0060*/ 	.word	index@(.nv.constant0._Z26sum_up_arrays_by_reductionPfS_i)
        /*0064*/ 	.short	0x0380
        /*0066*/ 	.short	0x0014


	//----- nvinfo : EIATTR_SW_WAR
	.align		4
.L_89:
        /*0068*/ 	.byte	0x04, 0x36
        /*006a*/ 	.short	(.L_91 - .L_90)
.L_90:
        /*006c*/ 	.word	0x00000008
.L_91:


//--------------------- .nv.info._Z24multiply_rgbImage_byMaskPfPhS0_S_S_S_S_S_S_iii --------------------------
	.section	.nv.info._Z24multiply_rgbImage_byMaskPfPhS0_S_S_S_S_S_S_iii,"",@"SHT_CUDA_INFO"
	.sectionflags	@""
	.align	4


	//----- nvinfo : EIATTR_CUDA_API_VERSION
	.align		4
        /*0000*/ 	.byte	0x04, 0x37
        /*0002*/ 	.short	(.L_93 - .L_92)
.L_92:
        /*0004*/ 	.word	0x00000082


	//----- nvinfo : EIATTR_KPARAM_INFO
	.align		4
.L_93:
        /*0008*/ 	.byte	0x04, 0x17
        /*000a*/ 	.short	(.L_95 - .L_94)
.L_94:
        /*000c*/ 	.word	0x00000000
        /*0010*/ 	.short	0x000b
        /*0012*/ 	.short	0x0050
        /*0014*/ 	.byte	0x00, 0xf0, 0x11, 0x00


	//----- nvinfo : EIATTR_KPARAM_INFO
	.align		4
.L_95:
        /*0018*/ 	.byte	0x04, 0x17
        /*001a*/ 	.short	(.L_97 - .L_96)
.L_96:
        /*001c*/ 	.word	0x00000000
        /*0020*/ 	.short	0x000a
        /*0022*/ 	.short	0x004c
        /*0024*/ 	.byte	0x00, 0xf0, 0x11, 0x00


	//----- nvinfo : EIATTR_KPARAM_INFO
	.align		4
.L_97:
        /*0028*/ 	.byte	0x04, 0x17
        /*002a*/ 	.short	(.L_99 - .L_98)
.L_98:
        /*002c*/ 	.word	0x00000000
        /*0030*/ 	.short	0x0009
        /*0032*/ 	.short	0x0048
        /*0034*/ 	.byte	0x00, 0xf0, 0x11, 0x00


	//----- nvinfo : EIATTR_KPARAM_INFO
	.align		4
.L_99:
        /*0038*/ 	.byte	0x04, 0x17
        /*003a*/ 	.short	(.L_101 - .L_100)
.L_100:
        /*003c*/ 	.word	0x00000000
        /*0040*/ 	.short	0x0008
        /*0042*/ 	.short	0x0040
        /*0044*/ 	.byte	0x00, 0xf5, 0x21, 0x00


	//----- nvinfo : EIATTR_KPARAM_INFO
	.align		4
.L_101:
        /*0048*/ 	.byte	0x04, 0x17
        /*004a*/ 	.short	(.L_103 - .L_102)
.L_102:
        /*004c*/ 	.word	0x00000000
        /*0050*/ 	.short	0x0007
        /*0052*/ 	.short	0x0038
        /*0054*/ 	.byte	0x00, 0xf5, 0x21, 0x00


	//----- nvinfo : EIATTR_KPARAM_INFO
	.align		4
.L_103:
        /*0058*/ 	.byte	0x04, 0x17
        /*005a*/ 	.short	(.L_105 - .L_104)
.L_104:
        /*005c*/ 	.word	0x00000000
        /*0060*/ 	.short	0x0006
        /*0062*/ 	.short	0x0030
        /*0064*/ 	.byte	0x00, 0xf5, 0x21, 0x00


	//----- nvinfo : EIATTR_KPARAM_INFO
	.align		4
.L_105:
        /*0068*/ 	.byte	0x04, 0x17
        /*006a*/ 	.short	(.L_107 - .L_106)
.L_106:
        /*006c*/ 	.word	0x00000000
        /*0070*/ 	.short	0x0005
        /*0072*/ 	.short	0x0028
        /*0074*/ 	.byte	0x00, 0xf5, 0x21, 0x00


	//----- nvinfo : EIATTR_KPARAM_INFO
	.align		4
.L_107:
        /*0078*/ 	.byte	0x04, 0x17
        /*007a*/ 	.short	(.L_109 - .L_108)
.L_108:
        /*007c*/ 	.word	0x00000000
        /*0080*/ 	.short	0x0004
        /*0082*/ 	.short	0x0020
        /*0084*/ 	.byte	0x00, 0xf5, 0x21, 0x00


	//----- nvinfo : EIATTR_KPARAM_INFO
	.align		4
.L_109:
        /*0088*/ 	.byte	0x04, 0x17
        /*008a*/ 	.short	(.L_111 - .L_110)
.L_110:
        /*008c*/ 	.word	0x00000000
        /*0090*/ 	.short	0x0003
        /*0092*/ 	.short	0x0018
        /*0094*/ 	.byte	0x00, 0xf5, 0x21, 0x00


	//----- nvinfo : EIATTR_KPARAM_INFO
	.align		4
.L_111:
        /*0098*/ 	.byte	0x04, 0x17
        /*009a*/ 	.short	(.L_113 - .L_112)
.L_112:
        /*009c*/ 	.word	0x00000000
        /*00a0*/ 	.short	0x0002
        /*00a2*/ 	.short	0x0010
        /*00a4*/ 	.byte	0x00, 0xf5, 0x21, 0x00


	//----- nvinfo : EIATTR_KPARAM_INFO
	.align		4
.L_113:
        /*00a8*/ 	.byte	0x04, 0x17
        /*00aa*/ 	.short	(.L_115 - .L_114)
.L_114:
        /*00ac*/ 	.word	0x00000000
        /*00b0*/ 	.short	0x0001
        /*00b2*/ 	.short	0x0008
        /*00b4*/ 	.byte	0x00, 0xf5, 0x21, 0x00


	//----- nvinfo : EIATTR_KPARAM_INFO
	.align		4
.L_115:
        /*00b8*/ 	.byte	0x04, 0x17
        /*00ba*/ 	.short	(.L_117 - .L_116)
.L_116:
        /*00bc*/ 	.word	0x00000000
        /*00c0*/ 	.short	0x0000
        /*00c2*/ 	.short	0x0000
        /*00c4*/ 	.byte	0x00, 0xf5, 0x21, 0x00


	//----- nvinfo : EIATTR_SPARSE_MMA_MASK
	.align		4
.L_117:
        /*00c8*/ 	.byte	0x03, 0x50
        /*00ca*/ 	.short	0x0000


	//----- nvinfo : EIATTR_MAXREG_COUNT
	.align		4
        /*00cc*/ 	.byte	0x03, 0x1b
        /*00ce*/ 	.short	0x00ff


	//----- nvinfo : EIATTR_MERCURY_ISA_VERSION
	.align		4
        /*00d0*/ 	.byte	0x03, 0x5f
        /*00d2*/ 	.short	0x0101


	//----- nvinfo : EIATTR_VRC_CTA_INIT_COUNT
	.align		4
        /*00d4*/ 	.byte	0x02, 0x4a
	.zero		1
	.zero		1


	//----- nvinfo : EIATTR_EXIT_INSTR_OFFSETS
	.align		4
        /*00d8*/ 	.byte	0x04, 0x1c
        /*00da*/ 	.short	(.L_119 - .L_118)


	//   ....[0]....
.L_118:
        /*00dc*/ 	.word	0x000000c0


	//   ....[1]....
        /*00e0*/ 	.word	0x00000410


	//----- nvinfo : EIATTR_CBANK_PARAM_SIZE
	.align		4
.L_119:
        /*00e4*/ 	.byte	0x03, 0x19
        /*00e6*/ 	.short	0x0054


	//----- nvinfo : EIATTR_PARAM_CBANK
	.align		4
        /*00e8*/ 	.byte	0x04, 0x0a
        /*00ea*/ 	.short	(.L_121 - .L_120)
	.align		4
.L_120:
        /*00ec*/ 	.word	index@(.nv.constant0._Z24multiply_rgbImage_byMaskPfPhS0_S_S_S_S_S_S_iii)
        /*00f0*/ 	.short	0x0380
        /*00f2*/ 	.short	0x0054


	//----- nvinfo : EIATTR_SW_WAR
	.align		4
.L_121:
        /*00f4*/ 	.byte	0x04, 0x36
        /*00f6*/ 	.short	(.L_123 - .L_122)
.L_122:
        /*00f8*/ 	.word	0x00000008
.L_123:


//--------------------- .nv.callgraph             --------------------------
	.section	.nv.callgraph,"",@"SHT_CUDA_CALLGRAPH"
	.align	4
	.sectionentsize	8
	.align		4
        /*0000*/ 	.word	0x00000000
	.align		4
        /*0004*/ 	.word	0xffffffff
	.align		4
        /*0008*/ 	.word	0x00000000
	.align		4
        /*000c*/ 	.word	0xfffffffe
	.align		4
        /*0010*/ 	.word	0x00000000
	.align		4
        /*0014*/ 	.word	0xfffffffd
	.align		4
        /*0018*/ 	.word	0x00000000
	.align		4
        /*001c*/ 	.word	0xfffffffc


//--------------------- .text._Z21calculate_final_imageffffffffPfS_S_iii --------------------------
	.section	.text._Z21calculate_final_imageffffffffPfS_S_iii,"ax",@progbits
	.align	128
        .global         _Z21calculate_final_imageffffffffPfS_S_iii
        .type           _Z21calculate_final_imageffffffffPfS_S_iii,@function
        .size           _Z21calculate_final_imageffffffffPfS_S_iii,(.L_x_37 - _Z21calculate_final_imageffffffffPfS_S_iii)
        .other          _Z21calculate_final_imageffffffffPfS_S_iii,@"STO_CUDA_ENTRY STV_DEFAULT"
_Z21calculate_final_imageffffffffPfS_S_iii:
.text._Z21calculate_final_imageffffffffPfS_S_iii:
[----:B------:R-:W-:Y:S08]  /*0000*/  LDC R1, c[0x0][0x37c] ;  /* 0x0000df00ff017b82 */ /* 0x000ff00000000800 */
[----:B------:R-:W0:Y:S01]  /*0010*/  LDC R4, c[0x0][0x39c] ;  /* 0x0000e700ff047b82 */ /* 0x000e220000000800 */
[----:B------:R-:W1:Y:S02]  /*0020*/  LDCU UR4, c[0x0][0x38c] ;  /* 0x00007180ff0477ac */ /* 0x000e640008000800 */
[----:B-1----:R-:W-:Y:S01]  /*0030*/  MOV R7, UR4 ;  /* 0x0000000400077c02 */ /* 0x002fe20008000f00 */
[----:B0-----:R-:W0:Y:S08]  /*0040*/  MUFU.RCP R0, R4 ;  /* 0x0000000400007308 */ /* 0x001e300000001000 */
[----:B------:R-:W1:Y:S01]  /*0050*/  FCHK P0, R7, R4 ;  /* 0x0000000407007302 */ /* 0x000e620000000000 */
[----:B0-----:R-:W-:-:S04]  /*0060*/  FFMA R3, R0, -R4, 1 ;  /* 0x3f80000000037423 */ /* 0x001fc80000000804 */
[----:B------:R-:W-:-:S04]  /*0070*/  FFMA R0, R0, R3, R0 ;  /* 0x0000000300007223 */ /* 0x000fc80000000000 */
[----:B------:R-:W-:-:S04]  /*0080*/  FFMA R5, R0, UR4, RZ ;  /* 0x0000000400057c23 */ /* 0x000fc800080000ff */
[----:B------:R-:W-:-:S04]  /*0090*/  FFMA R2, R5, -R4, UR4 ;  /* 0x0000000405027e23 */ /* 0x000fc80008000804 */
[----:B------:R-:W-:Y:S01]  /*00a0*/  FFMA R5, R0, R2, R5 ;  /* 0x0000000200057223 */ /* 0x000fe20000000005 */
[----:B-1----:R-:W-:Y:S06]  /*00b0*/  @!P0 BRA `(.L_x_0) ;  /* 0x00000000001c8947 */ /* 0x002fec0003800000 */
[----:B------:R-:W0:Y:S01]  /*00c0*/  LDCU UR4, c[0x0][0x38c] ;  /* 0x00007180ff0477ac */ /* 0x000e220008000800 */
[----:B------:R-:W-:Y:S01]  /*00d0*/  MOV R12, 0x120 ;  /* 0x00000120000c7802 */ /* 0x000fe20000000f00 */
[----:B------:R-:W1:Y:S01]  /*00e0*/  LDCU UR5, c[0x0][0x39c] ;  /* 0x00007380ff0577ac */ /* 0x000e620008000800 */
[----:B0-----:R-:W-:Y:S02]  /*00f0*/  MOV R0, UR4 ;  /* 0x0000000400007c02 */ /* 0x001fe40008000f00 */
[----:B-1----:R-:W-:-:S07]  /*0100*/  MOV R3, UR5 ;  /* 0x0000000500037c02 */ /* 0x002fce0008000f00 */
[----:B------:R-:W-:Y:S05]  /*0110*/  CALL.REL.NOINC `($__internal_0_$__cuda_sm3x_div_rn_noftz_f32_slowpath) ;  /* 0x0000000c006c7944 */ /* 0x000fea0003c00000 */
[----:B------:R-:W-:-:S07]  /*0120*/  MOV R5, R3 ;  /* 0x0000000300057202 */ /* 0x000fce0000000f00 */
.L_x_0:
        /* <DEDUP_REMOVED lines=14> */
[----:B0-----:R-:W-:Y:S01]  /*0210*/  MOV R0, UR4 ;  /* 0x0000000400007c02 */ /* 0x001fe20008000f00 */
[----:B-1----:R-:W-:-:S07]  /*0220*/  IMAD.U32 R3, RZ, RZ, UR5 ;  /* 0x00000005ff037e24 */ /* 0x002fce000f8e00ff */
[----:B------:R-:W-:Y:S05]  /*0230*/  CALL.REL.NOINC `($__internal_0_$__cuda_sm3x_div_rn_noftz_f32_slowpath) ;  /* 0x0000000c00247944 */ /* 0x000fea0003c00000 */
.L_x_1:
[----:B------:R-:W0:Y:S01]  /*0240*/  MUFU.RCP R0, R3 ;  /* 0x0000000300007308 */ /* 0x000e220000001000 */
[----:B------:R-:W-:Y:S07]  /*0250*/  BSSY.RECONVERGENT B0, `(.L_x_2) ;  /* 0x000000c000007945 */ /* 0x000fee0003800200 */
[----:B------:R-:W1:Y:S01]  /*0260*/  FCHK P0, R5, R3 ;  /* 0x0000000305007302 */ /* 0x000e620000000000 */
[----:B0-----:R-:W-:-:S04]  /*0270*/  FFMA R7, R0, -R3, 1 ;  /* 0x3f80000000077423 */ /* 0x001fc80000000803 */
[----:B------:R-:W-:-:S04]  /*0280*/  FFMA R0, R0, R7, R0 ;  /* 0x0000000700007223 */ /* 0x000fc80000000000 */
[----:B------:R-:W-:-:S04]  /*0290*/  FFMA R2, R0, R5, RZ ;  /* 0x0000000500027223 */ /* 0x000fc800000000ff */
[----:B------:R-:W-:-:S04]  /*02a0*/  FFMA R7, R2, -R3, R5 ;  /* 0x8000000302077223 */ /* 0x000fc80000000005 */
[----:B------:R-:W-:Y:S01]  /*02b0*/  FFMA R2, R0, R7, R2 ;  /* 0x0000000700027223 */ /* 0x000fe20000000002 */
[----:B-1----:R-:W-:Y:S06]  /*02c0*/  @!P0 BRA `(.L_x_3) ;  /* 0x0000000000108947 */ /* 0x002fec0003800000 */
[----:B------:R-:W-:Y:S02]  /*02d0*/  MOV R0, R5 ;  /* 0x0000000500007202 */ /* 0x000fe40000000f00 */
[----:B------:R-:W-:-:S07]  /*02e0*/  MOV R12, 0x300 ;  /* 0x00000300000c7802 */ /* 0x000fce0000000f00 */
[----:B------:R-:W-:Y:S05]  /*02f0*/  CALL.REL.NOINC `($__internal_0_$__cuda_sm3x_div_rn_noftz_f32_slowpath) ;  /* 0x0000000800f47944 */ /* 0x000fea0003c00000 */
[----:B------:R-:W-:-:S07]  /*0300*/  MOV R2, R3 ;  /* 0x0000000300027202 */ /* 0x000fce0000000f00 */
.L_x_3:
[----:B------:R-:W-:Y:S05]  /*0310*/  BSYNC.RECONVERGENT B0 ;  /* 0x0000000000007941 */ /* 0x000fea0003800200 */
.L_x_2:
        /* <DEDUP_REMOVED lines=17> */
[----:B------:R-:W-:-:S07]  /*0430*/  IMAD.MOV.U32 R5, RZ, RZ, R3 ;  /* 0x000000ffff057224 */ /* 0x000fce00078e0003 */
.L_x_4:
        /* <DEDUP_REMOVED lines=17> */
.L_x_5:
        /* <DEDUP_REMOVED lines=13> */
.L_x_7:
[----:B------:R-:W-:Y:S05]  /*0620*/  BSYNC.RECONVERGENT B0 ;  /* 0x0000000000007941 */ /* 0x000fea0003800200 */
.L_x_6:
[----:B------:R-:W0:Y:S01]  /*0630*/  LDC R8, c[0x0][0x39c] ;  /* 0x0000e700ff087b82 */ /* 0x000e220000000800 */
[----:B------:R-:W1:Y:S02]  /*0640*/  LDCU UR4, c[0x0][0x394] ;  /* 0x00007280ff0477ac */ /* 0x000e640008000800 */
[----:B-1----:R-:W-:Y:S01]  /*0650*/  IMAD.U32 R7, RZ, RZ, UR4 ;  /* 0x00000004ff077e24 */ /* 0x002fe2000f8e00ff */
        /* <DEDUP_REMOVED lines=15> */
.L_x_8:
        /* <DEDUP_REMOVED lines=17> */
[----:B------:R-:W-:-:S07]  /*0860*/  MOV R4, R3 ;  /* 0x0000000300047202 */ /* 0x000fce0000000f00 */
.L_x_9:
        /* <DEDUP_REMOVED lines=10> */
[----:B------:R-:W-:Y:S02]  /*0910*/  MOV R3, R4 ;  /* 0x0000000400037202 */ /* 0x000fe40000000f00 */
[----:B------:R-:W-:-:S07]  /*0920*/  MOV R12, 0x940 ;  /* 0x00000940000c7802 */ /* 0x000fce0000000f00 */
[----:B------:R-:W-:Y:S05]  /*0930*/  CALL.REL.NOINC `($__internal_0_$__cuda_sm3x_div_rn_noftz_f32_slowpath) ;  /* 0x0000000400647944 */ /* 0x000fea0003c00000 */
.L_x_11:
[----:B------:R-:W-:Y:S05]  /*0940*/  BSYNC.RECONVERGENT B0 ;  /* 0x0000000000007941 */ /* 0x000fea0003800200 */
.L_x_10:
[----:B------:R-:W0:Y:S01]  /*0950*/  S2R R7, SR_TID.Y ;  /* 0x0000000000077919 */ /* 0x000e220000002200 */
[----:B------:R-:W1:Y:S01]  /*0960*/  LDC R5, c[0x0][0x360] ;  /* 0x0000d800ff057b82 */ /* 0x000e620000000800 */
[----:B------:R-:W2:Y:S01]  /*0970*/  LDCU.64 UR6, c[0x0][0x3b8] ;  /* 0x00007700ff0677ac */ /* 0x000ea20008000a00 */
[----:B------:R-:W1:Y:S06]  /*0980*/  S2R R0, SR_TID.X ;  /* 0x0000000000007919 */ /* 0x000e6c0000002100 */
[----:B------:R-:W0:Y:S08]  /*0990*/  S2UR UR5, SR_CTAID.Y ;  /* 0x00000000000579c3 */ /* 0x000e300000002600 */
[----:B------:R-:W0:Y:S08]  /*09a0*/  LDC R4, c[0x0][0x364] ;  /* 0x0000d900ff047b82 */ /* 0x000e300000000800 */
[----:B------:R-:W1:Y:S01]  /*09b0*/  S2UR UR4, SR_CTAID.X ;  /* 0x00000000000479c3 */ /* 0x000e620000002500 */
[----:B0-----:R-:W-:-:S05]  /*09c0*/  IMAD R7, R4, UR5, R7 ;  /* 0x0000000504077c24 */ /* 0x001fca000f8e0207 */
[----:B--2---:R-:W-:Y:S01]  /*09d0*/  ISETP.GE.AND P0, PT, R7, UR7, PT ;  /* 0x0000000707007c0c */ /* 0x004fe2000bf06270 */
[----:B-1----:R-:W-:-:S05]  /*09e0*/  IMAD R0, R5, UR4, R0 ;  /* 0x0000000405007c24 */ /* 0x002fca000f8e0200 */
[----:B------:R-:W-:-:S13]  /*09f0*/  ISETP.GE.OR P0, PT, R0, UR6, P0 ;  /* 0x0000000600007c0c */ /* 0x000fda0008706670 */
[----:B------:R-:W-:Y:S05]  /*0a00*/  @P0 EXIT ;  /* 0x000000000000094d */ /* 0x000fea0003800000 */
[----:B------:R-:W0:Y:S01]  /*0a10*/  LDC.64 R4, c[0x0][0x3a8] ;  /* 0x0000ea00ff047b82 */ /* 0x000e220000000a00 */
[----:B------:R-:W1:Y:S01]  /*0a20*/  LDCU.64 UR4, c[0x0][0x358] ;  /* 0x00006b00ff0477ac */ /* 0x000e620008000a00 */
[----:B------:R-:W-:Y:S01]  /*0a30*/  IMAD R7, R7, UR6, R0 ;  /* 0x0000000607077c24 */ /* 0x000fe2000f8e0200 */
[----:B------:R-:W2:Y:S05]  /*0a40*/  LDCU UR6, c[0x0][0x3c0] ;  /* 0x00007800ff0677ac */ /* 0x000eaa0008000800 */
[----:B------:R-:W3:Y:S01]  /*0a50*/  LDC.64 R12, c[0x0][0x3a0] ;  /* 0x0000e800ff0c7b82 */ /* 0x000ee20000000a00 */
[----:B0-----:R-:W-:-:S05]  /*0a60*/  IMAD.WIDE R4, R7, 0x4, R4 ;  /* 0x0000000407047825 */ /* 0x001fca00078e0204 */
[----:B-1----:R-:W4:Y:S01]  /*0a70*/  LDG.E R0, desc[UR4][R4.64] ;  /* 0x0000000404007981 */ /* 0x002f22000c1e1900 */
[----:B--2---:R-:W-:-:S04]  /*0a80*/  IMAD R7, R7, UR6, RZ ;  /* 0x0000000607077c24 */ /* 0x004fc8000f8e02ff */
[----:B---3--:R-:W-:-:S05]  /*0a90*/  IMAD.WIDE R12, R7, 0x4, R12 ;  /* 0x00000004070c7825 */ /* 0x008fca00078e020c */
[----:B------:R0:W5:Y:S04]  /*0aa0*/  LDG.E R10, desc[UR4][R12.64] ;  /* 0x000000040c0a7981 */ /* 0x000168000c1e1900 */
[----:B------:R0:W5:Y:S04]  /*0ab0*/  LDG.E R9, desc[UR4][R12.64+0x4] ;  /* 0x000004040c097981 */ /* 0x000168000c1e1900 */
[----:B------:R0:W5:Y:S01]  /*0ac0*/  LDG.E R8, desc[UR4][R12.64+0x8] ;  /* 0x000008040c087981 */ /* 0x000162000c1e1900 */
[----:B------:R-:W-:Y:S01]  /*0ad0*/  FADD R2, R2, -1 ;  /* 0xbf80000002027421 */ /* 0x000fe20000000000 */
[----:B------:R-:W-:Y:S01]  /*0ae0*/  BSSY.RECONVERGENT B0, `(.L_x_12) ;  /* 0x0000012000007945 */ /* 0x000fe20003800200 */
[----:B----4-:R-:W-:-:S04]  /*0af0*/  FADD R11, -R0, 1 ;  /* 0x3f800000000b7421 */ /* 0x010fc80000000100 */
[----:B------:R-:W-:-:S04]  /*0b00*/  FFMA R17, R2, R11, 1 ;  /* 0x3f80000002117423 */ /* 0x000fc8000000000b */
[----:B------:R-:W1:Y:S02]  /*0b10*/  MUFU.RCP R0, R17 ;  /* 0x0000001100007308 */ /* 0x000e640000001000 */
[----:B-1----:R-:W-:-:S04]  /*0b20*/  FFMA R11, -R17, R0, 1 ;  /* 0x3f800000110b7423 */ /* 0x002fc80000000100 */
[----:B------:R-:W-:Y:S01]  /*0b30*/  FFMA R11, R0, R11, R0 ;  /* 0x0000000b000b7223 */ /* 0x000fe20000000000 */
[----:B------:R-:W-:-:S04]  /*0b40*/  FADD R0, R2, 1 ;  /* 0x3f80000002007421 */ /* 0x000fc80000000000 */
[----:B------:R-:W1:Y:S01]  /*0b50*/  FCHK P0, R0, R17 ;  /* 0x0000001100007302 */ /* 0x000e620000000000 */
[----:B------:R-:W-:-:S04]  /*0b60*/  FFMA R2, R0, R11, RZ ;  /* 0x0000000b00027223 */ /* 0x000fc800000000ff */
[----:B------:R-:W-:-:S04]  /*0b70*/  FFMA R14, -R17, R2, R0 ;  /* 0x00000002110e7223 */ /* 0x000fc80000000100 */
[----:B------:R-:W-:Y:S01]  /*0b80*/  FFMA R15, R11, R14, R2 ;  /* 0x0000000e0b0f7223 */ /* 0x000fe20000000002 */
[----:B------:R-:W-:Y:S01]  /*0b90*/  FADD R2, R3, -1 ;  /* 0xbf80000003027421 */ /* 0x000fe20000000000 */
[----:B------:R-:W-:Y:S01]  /*0ba0*/  FADD R11, R6, -1 ;  /* 0xbf800000060b7421 */ /* 0x000fe20000000000 */
[----:B01----:R-:W-:Y:S06]  /*0bb0*/  @!P0 BRA `(.L_x_13) ;  /* 0x0000000000108947 */ /* 0x003fec0003800000 */
[----:B------:R-:W-:Y:S02]  /*0bc0*/  MOV R3, R17 ;  /* 0x0000001100037202 */ /* 0x000fe40000000f00 */
[----:B------:R-:W-:-:S07]  /*0bd0*/  MOV R12, 0xbf0 ;  /* 0x00000bf0000c7802 */ /* 0x000fce0000000f00 */
[----:B-----5:R-:W-:Y:S05]  /*0be0*/  CALL.REL.NOINC `($__internal_0_$__cuda_sm3x_div_rn_noftz_f32_slowpath) ;  /* 0x0000000000b87944 */ /* 0x020fea0003c00000 */
[----:B------:R-:W-:-:S07]  /*0bf0*/  MOV R15, R3 ;  /* 0x00000003000f7202 */ /* 0x000fce0000000f00 */
.L_x_13:
[----:B------:R-:W-:Y:S05]  /*0c00*/  BSYNC.RECONVERGENT B0 ;  /* 0x0000000000007941 */ /* 0x000fea0003800200 */
.L_x_12:
[----:B------:R-:W0:Y:S01]  /*0c10*/  LDC.64 R12, c[0x0][0x3b0] ;  /* 0x0000ec00ff0c7b82 */ /* 0x000e220000000a00 */
[----:B-----5:R-:W-:Y:S01]  /*0c20*/  FMUL R15, R10, R15 ;  /* 0x0000000f0a0f7220 */ /* 0x020fe20000400000 */
[----:B0-----:R-:W-:-:S05]  /*0c30*/  IMAD.WIDE R6, R7, 0x4, R12 ;  /* 0x0000000407067825 */ /* 0x001fca00078e020c */
[----:B------:R0:W-:Y:S04]  /*0c40*/  STG.E desc[UR4][R6.64], R15 ;  /* 0x0000000f06007986 */ /* 0x0001e8000c101904 */
[----:B------:R-:W2:Y:S01]  /*0c50*/  LDG.E R0, desc[UR4][R4.64] ;  /* 0x0000000404007981 */ /* 0x000ea2000c1e1900 */
[----:B------:R-:W-:Y:S01]  /*0c60*/  BSSY.RECONVERGENT B0, `(.L_x_14) ;  /* 0x0000010000007945 */ /* 0x000fe20003800200 */
[----:B--2---:R-:W-:-:S04]  /*0c70*/  FADD R0, -R0, 1 ;  /* 0x3f80000000007421 */ /* 0x004fc80000000100 */
[C---:B------:R-:W-:Y:S01]  /*0c80*/  FFMA R13, R11.reuse, R0, 1 ;  /* 0x3f8000000b0d7423 */ /* 0x040fe20000000000 */
[----:B------:R-:W-:-:S03]  /*0c90*/  FADD R0, R11, 1 ;  /* 0x3f8000000b007421 */ /* 0x000fc60000000000 */
[----:B------:R-:W1:Y:S08]  /*0ca0*/  MUFU.RCP R3, R13 ;  /* 0x0000000d00037308 */ /* 0x000e700000001000 */
[----:B------:R-:W2:Y:S01]  /*0cb0*/  FCHK P0, R0, R13 ;  /* 0x0000000d00007302 */ /* 0x000ea20000000000 */
[----:B-1----:R-:W-:-:S04]  /*0cc0*/  FFMA R10, -R13, R3, 1 ;  /* 0x3f8000000d0a7423 */ /* 0x002fc80000000103 */
[----:B------:R-:W-:-:S04]  /*0cd0*/  FFMA R3, R3, R10, R3 ;  /* 0x0000000a03037223 */ /* 0x000fc80000000003 */
[----:B------:R-:W-:-:S04]  /*0ce0*/  FFMA R10, R0, R3, RZ ;  /* 0x00000003000a7223 */ /* 0x000fc800000000ff */
[----:B------:R-:W-:-:S04]  /*0cf0*/  FFMA R11, -R13, R10, R0 ;  /* 0x0000000a0d0b7223 */ /* 0x000fc80000000100 */
[----:B------:R-:W-:Y:S01]  /*0d00*/  FFMA R10, R3, R11, R10 ;  /* 0x0000000b030a7223 */ /* 0x000fe2000000000a */
[----:B0-2---:R-:W-:Y:S06]  /*0d10*/  @!P0 BRA `(.L_x_15) ;  /* 0x0000000000108947 */ /* 0x005fec0003800000 */
[----:B------:R-:W-:Y:S01]  /*0d20*/  IMAD.MOV.U32 R3, RZ, RZ, R13 ;  /* 0x000000ffff037224 */ /* 0x000fe200078e000d */
[----:B------:R-:W-:-:S07]  /*0d30*/  MOV R12, 0xd50 ;  /* 0x00000d50000c7802 */ /* 0x000fce0000000f00 */
[----:B------:R-:W-:Y:S05]  /*0d40*/  CALL.REL.NOINC `($__internal_0_$__cuda_sm3x_div_rn_noftz_f32_slowpath) ;  /* 0x0000000000607944 */ /* 0x000fea0003c00000 */
[----:B------:R-:W-:-:S07]  /*0d50*/  MOV R10, R3 ;  /* 0x00000003000a7202 */ /* 0x000fce0000000f00 */
.L_x_15:
[----:B------:R-:W-:Y:S05]  /*0d60*/  BSYNC.RECONVERGENT B0 ;  /* 0x0000000000007941 */ /* 0x000fea0003800200 */
.L_x_14:
[----:B------:R-:W-:-:S05]  /*0d70*/  FMUL R9, R9, R10 ;  /* 0x0000000a09097220 */ /* 0x000fca0000400000 */
[----:B------:R0:W-:Y:S04]  /*0d80*/  STG.E desc[UR4][R6.64+0x4], R9 ;  /* 0x0000040906007986 */ /* 0x0001e8000c101904 */
[----:B------:R-:W2:Y:S01]  /*0d90*/  LDG.E R4, desc[UR4][R4.64] ;  /* 0x0000000404047981 */ /* 0x000ea2000c1e1900 */
[----:B------:R-:W-:Y:S01]  /*0da0*/  FADD R0, R2, 1 ;  /* 0x3f80000002007421 */ /* 0x000fe20000000000 */
[----:B------:R-:W-:Y:S01]  /*0db0*/  BSSY.RECONVERGENT B0, `(.L_x_16) ;  /* 0x000000e000007945 */ /* 0x000fe20003800200 */
[----:B--2---:R-:W-:-:S04]  /*0dc0*/  FADD R3, -R4, 1 ;  /* 0x3f80000004037421 */ /* 0x004fc80000000100 */
[----:B------:R-:W-:-:S04]  /*0dd0*/  FFMA R11, R2, R3, 1 ;  /* 0x3f800000020b7423 */ /* 0x000fc80000000003 */
        /* <DEDUP_REMOVED lines=8> */
[----:B------:R-:W-:Y:S02]  /*0e60*/  MOV R3, R11 ;  /* 0x0000000b00037202 */ /* 0x000fe40000000f00 */
[----:B------:R-:W-:-:S07]  /*0e70*/  MOV R12, 0xe90 ;  /* 0x00000e90000c7802 */ /* 0x000fce0000000f00 */
[----:B------:R-:W-:Y:S05]  /*0e80*/  CALL.REL.NOINC `($__internal_0_$__cuda_sm3x_div_rn_noftz_f32_slowpath) ;  /* 0x0000000000107944 */ /* 0x000fea0003c00000 */
.L_x_17:
[----:B------:R-:W-:Y:S05]  /*0e90*/  BSYNC.RECONVERGENT B0 ;  /* 0x0000000000007941 */ /* 0x000fea0003800200 */
.L_x_16:
[----:B------:R-:W-:-:S05]  /*0ea0*/  FMUL R3, R8, R3 ;  /* 0x0000000308037220 */ /* 0x000fca0000400000 */
[----:B------:R-:W-:Y:S01]  /*0eb0*/  STG.E desc[UR4][R6.64+0x8], R3 ;  /* 0x0000080306007986 */ /* 0x000fe2000c101904 */
[----:B------:R-:W-:Y:S05]  /*0ec0*/  EXIT ;  /* 0x000000000000794d */ /* 0x000fea0003800000 */
        .weak           $__internal_0_$__cuda_sm3x_div_rn_noftz_f32_slowpath
        .type           $__internal_0_$__cuda_sm3x_div_rn_noftz_f32_slowpath,@function
        .size           $__internal_0_$__cuda_sm3x_div_rn_noftz_f32_slowpath,(.L_x_37 - $__internal_0_$__cuda_sm3x_div_rn_noftz_f32_slowpath)
$__internal_0_$__cuda_sm3x_div_rn_noftz_f32_slowpath:
[----:B------:R-:W-:Y:S01]  /*0ed0*/  SHF.R.U32.HI R13, RZ, 0x17, R3 ;  /* 0x00000017ff0d7819 */ /* 0x000fe20000011603 */
[----:B------:R-:W-:Y:S01]  /*0ee0*/  BSSY.RECONVERGENT B1, `(.L_x_18) ;  /* 0x0000062000017945 */ /* 0x000fe20003800200 */
[----:B------:R-:W-:Y:S02]  /*0ef0*/  SHF.R.U32.HI R14, RZ, 0x17, R0 ;  /* 0x00000017ff0e7819 */ /* 0x000fe40000011600 */
[----:B------:R-:W-:Y:S02]  /*0f00*/  LOP3.LUT R13, R13, 0xff, RZ, 0xc0, !PT ;  /* 0x000000ff0d0d7812 */ /* 0x000fe400078ec0ff */
[----:B------:R-:W-:Y:S02]  /*0f10*/  LOP3.LUT R18, R14, 0xff, RZ, 0xc0, !PT ;  /* 0x000000ff0e127812 */ /* 0x000fe400078ec0ff */
[----:B------:R-:W-:Y:S02]  /*0f20*/  IADD3 R16, PT, PT, R13, -0x1, RZ ;  /* 0xffffffff0d107810 */ /* 0x000fe40007ffe0ff */
[----:B------:R-:W-:-:S02]  /*0f30*/  IADD3 R15, PT, PT, R18, -0x1, RZ ;  /* 0xffffffff120f7810 */ /* 0x000fc40007ffe0ff */
[----:B------:R-:W-:-:S04]  /*0f40*/  ISETP.GT.U32.AND P0, PT, R16, 0xfd, PT ;  /* 0x000000fd1000780c */ /* 0x000fc80003f04070 */
[----:B------:R-:W-:-:S13]  /*0f50*/  ISETP.GT.U32.OR P0, PT, R15, 0xfd, P0 ;  /* 0x000000fd0f00780c */ /* 0x000fda0000704470 */
[----:B------:R-:W-:Y:S01]  /*0f60*/  @!P0 MOV R14, RZ ;  /* 0x000000ff000e8202 */ /* 0x000fe20000000f00 */
[----:B------:R-:W-:Y:S06]  /*0f70*/  @!P0 BRA `(.L_x_19) ;  /* 0x00000000005c8947 */ /* 0x000fec0003800000 */
[----:B------:R-:W-:Y:S02]  /*0f80*/  FSETP.GTU.FTZ.AND P0, PT, |R0|, +INF , PT ;  /* 0x7f8000000000780b */ /* 0x000fe40003f1c200 */
[----:B------:R-:W-:-:S04]  /*0f90*/  FSETP.GTU.FTZ.AND P1, PT, |R3|, +INF , PT ;  /* 0x7f8000000300780b */ /* 0x000fc80003f3c200 */
[----:B------:R-:W-:-:S13]  /*0fa0*/  PLOP3.LUT P0, PT, P0, P1, PT, 0xf8, 0x8f ;  /* 0x00000000008f781c */ /* 0x000fda0000703f70 */
[----:B------:R-:W-:Y:S05]  /*0fb0*/  @P0 BRA `(.L_x_20) ;  /* 0x00000004004c0947 */ /* 0x000fea0003800000 */
[----:B------:R-:W-:-:S13]  /*0fc0*/  LOP3.LUT P0, RZ, R3, 0x7fffffff, R0, 0xc8, !PT ;  /* 0x7fffffff03ff7812 */ /* 0x000fda000780c800 */
[----:B------:R-:W-:Y:S05]  /*0fd0*/  @!P0 BRA `(.L_x_21) ;  /* 0x00000004003c8947 */ /* 0x000fea0003800000 */
[C---:B------:R-:W-:Y:S02]  /*0fe0*/  FSETP.NEU.FTZ.AND P2, PT, |R0|.reuse, +INF , PT ;  /* 0x7f8000000000780b */ /* 0x040fe40003f5d200 */
[----:B------:R-:W-:Y:S02]  /*0ff0*/  FSETP.NEU.FTZ.AND P1, PT, |R3|, +INF , PT ;  /* 0x7f8000000300780b */ /* 0x000fe40003f3d200 */
[----:B------:R-:W-:-:S11]  /*1000*/  FSETP.NEU.FTZ.AND P0, PT, |R0|, +INF , PT ;  /* 0x7f8000000000780b */ /* 0x000fd60003f1d200 */
[----:B------:R-:W-:Y:S05]  /*1010*/  @!P1 BRA !P2, `(.L_x_21) ;  /* 0x00000004002c9947 */ /* 0x000fea0005000000 */
[----:B------:R-:W-:-:S04]  /*1020*/  LOP3.LUT P2, RZ, R0, 0x7fffffff, RZ, 0xc0, !PT ;  /* 0x7fffffff00ff7812 */ /* 0x000fc8000784c0ff */
[----:B------:R-:W-:-:S13]  /*1030*/  PLOP3.LUT P1, PT, P1, P2, PT, 0x2f, 0xf2 ;  /* 0x0000000000f2781c */ /* 0x000fda0000f24577 */
[----:B------:R-:W-:Y:S05]  /*1040*/  @P1 BRA `(.L_x_22) ;  /* 0x0000000400181947 */ /* 0x000fea0003800000 */
[----:B------:R-:W-:-:S04]  /*1050*/  LOP3.LUT P1, RZ, R3, 0x7fffffff, RZ, 0xc0, !PT ;  /* 0x7fffffff03ff7812 */ /* 0x000fc8000782c0ff */
[----:B------:R-:W-:-:S13]  /*1060*/  PLOP3.LUT P0, PT, P0, P1, PT, 0x2f, 0xf2 ;  /* 0x0000000000f2781c */ /* 0x000fda0000702577 */
[----:B------:R-:W-:Y:S05]  /*1070*/  @P0 BRA `(.L_x_23) ;  /* 0x0000000400000947 */ /* 0x000fea0003800000 */
[----:B------:R-:W-:Y:S02]  /*1080*/  ISETP.GE.AND P0, PT, R15, RZ, PT ;  /* 0x000000ff0f00720c */ /* 0x000fe40003f06270 */
[----:B------:R-:W-:-:S11]  /*1090*/  ISETP.GE.AND P1, PT, R16, RZ, PT ;  /* 0x000000ff1000720c */ /* 0x000fd60003f26270 */
[----:B------:R-:W-:Y:S01]  /*10a0*/  @P0 IMAD.MOV.U32 R14, RZ, RZ, RZ ;  /* 0x000000ffff0e0224 */ /* 0x000fe200078e00ff */
[----:B------:R-:W-:Y:S01]  /*10b0*/  @!P0 MOV R14, 0xffffffc0 ;  /* 0xffffffc0000e8802 */ /* 0x000fe20000000f00 */
[----:B------:R-:W-:Y:S01]  /*10c0*/  @!P0 FFMA R0, R0, 1.84467440737095516160e+19, RZ ;  /* 0x5f80000000008823 */ /* 0x000fe200000000ff */
[----:B------:R-:W-:Y:S02]  /*10d0*/  @!P1 FFMA R3, R3, 1.84467440737095516160e+19, RZ ;  /* 0x5f80000003039823 */ /* 0x000fe400000000ff */
[----:B------:R-:W-:-:S07]  /*10e0*/  @!P1 IADD3 R14, PT, PT, R14, 0x40, RZ ;  /* 0x000000400e0e9810 */ /* 0x000fce0007ffe0ff */
.L_x_19:
[----:B------:R-:W-:Y:S01]  /*10f0*/  LEA R16, R13, 0xc0800000, 0x17 ;  /* 0xc08000000d107811 */ /* 0x000fe200078eb8ff */
[----:B------:R-:W-:Y:S03]  /*1100*/  BSSY.RECONVERGENT B2, `(.L_x_24) ;  /* 0x0000036000027945 */ /* 0x000fe60003800200 */
[----:B------:R-:W-:Y:S02]  /*1110*/  IADD3 R17, PT, PT, -R16, R3, RZ ;  /* 0x0000000310117210 */ /* 0x000fe40007ffe1ff */
[----:B------:R-:W-:Y:S02]  /*1120*/  IADD3 R16, PT, PT, R18, -0x7f, RZ ;  /* 0xffffff8112107810 */ /* 0x000fe40007ffe0ff */
[----:B------:R0:W1:Y:S01]  /*1130*/  MUFU.RCP R3, R17 ;  /* 0x0000001100037308 */ /* 0x0000620000001000 */
[----:B------:R-:W-:Y:S02]  /*1140*/  FADD.FTZ R15, -R17, -RZ ;  /* 0x800000ff110f7221 */ /* 0x000fe40000010100 */
[C---:B------:R-:W-:Y:S01]  /*1150*/  IMAD R0, R16.reuse, -0x800000, R0 ;  /* 0xff80000010007824 */ /* 0x040fe200078e0200 */
[----:B0-----:R-:W-:-:S04]  /*1160*/  IADD3 R17, PT, PT, R16, 0x7f, -R13 ;  /* 0x0000007f10117810 */ /* 0x001fc80007ffe80d */
[----:B------:R-:W-:Y:S01]  /*1170*/  IADD3 R17, PT, PT, R17, R14, RZ ;  /* 0x0000000e11117210 */ /* 0x000fe20007ffe0ff */
[----:B-1----:R-:W-:-:S04]  /*1180*/  FFMA R18, R3, R15, 1 ;  /* 0x3f80000003127423 */ /* 0x002fc8000000000f */
[----:B------:R-:W-:-:S04]  /*1190*/  FFMA R3, R3, R18, R3 ;  /* 0x0000001203037223 */ /* 0x000fc80000000003 */
[----:B------:R-:W-:-:S04]  /*11a0*/  FFMA R18, R0, R3, RZ ;  /* 0x0000000300127223 */ /* 0x000fc800000000ff */
[----:B------:R-:W-:-:S04]  /*11b0*/  FFMA R19, R15, R18, R0 ;  /* 0x000000120f137223 */ /* 0x000fc80000000000 */
[----:B------:R-:W-:-:S04]  /*11c0*/  FFMA R18, R3, R19, R18 ;  /* 0x0000001303127223 */ /* 0x000fc80000000012 */
[----:B------:R-:W-:-:S04]  /*11d0*/  FFMA R15, R15, R18, R0 ;  /* 0x000000120f0f7223 */ /* 0x000fc80000000000 */
[----:B------:R-:W-:-:S05]  /*11e0*/  FFMA R0, R3, R15, R18 ;  /* 0x0000000f03007223 */ /* 0x000fca0000000012 */
[----:B------:R-:W-:-:S04]  /*11f0*/  SHF.R.U32.HI R13, RZ, 0x17, R0 ;  /* 0x00000017ff0d7819 */ /* 0x000fc80000011600 */
[----:B------:R-:W-:-:S04]  /*1200*/  LOP3.LUT R13, R13, 0xff, RZ, 0xc0, !PT ;  /* 0x000000ff0d0d7812 */ /* 0x000fc800078ec0ff */
[----:B------:R-:W-:-:S05]  /*1210*/  IADD3 R16, PT, PT, R13, R17, RZ ;  /* 0x000000110d107210 */ /* 0x000fca0007ffe0ff */
[----:B------:R-:W-:-:S05]  /*1220*/  VIADD R13, R16, 0xffffffff ;  /* 0xffffffff100d7836 */ /* 0x000fca0000000000 */
[----:B------:R-:W-:-:S13]  /*1230*/  ISETP.GE.U32.AND P0, PT, R13, 0xfe, PT ;  /* 0x000000fe0d00780c */ /* 0x000fda0003f06070 */
[----:B------:R-:W-:Y:S05]  /*1240*/  @!P0 BRA `(.L_x_25) ;  /* 0x0000000000808947 */ /* 0x000fea0003800000 */
[----:B------:R-:W-:-:S13]  /*1250*/  ISETP.GT.AND P0, PT, R16, 0xfe, PT ;  /* 0x000000fe1000780c */ /* 0x000fda0003f04270 */
[----:B------:R-:W-:Y:S05]  /*1260*/  @P0 BRA `(.L_x_26) ;  /* 0x00000000006c0947 */ /* 0x000fea0003800000 */
[----:B------:R-:W-:-:S13]  /*1270*/  ISETP.GE.AND P0, PT, R16, 0x1, PT ;  /* 0x000000011000780c */ /* 0x000fda0003f06270 */
[----:B------:R-:W-:Y:S05]  /*1280*/  @P0 BRA `(.L_x_27) ;  /* 0x0000000000740947 */ /* 0x000fea0003800000 */
[----:B------:R-:W-:Y:S02]  /*1290*/  ISETP.GE.AND P0, PT, R16, -0x18, PT ;  /* 0xffffffe81000780c */ /* 0x000fe40003f06270 */
[----:B------:R-:W-:-:S11]  /*12a0*/  LOP3.LUT R0, R0, 0x80000000, RZ, 0xc0, !PT ;  /* 0x8000000000007812 */ /* 0x000fd600078ec0ff */
[----:B------:R-:W-:Y:S05]  /*12b0*/  @!P0 BRA `(.L_x_27) ;  /* 0x0000000000688947 */ /* 0x000fea0003800000 */
[-CC-:B------:R-:W-:Y:S01]  /*12c0*/  FFMA.RZ R13, R3, R15.reuse, R18.reuse ;  /* 0x0000000f030d7223 */ /* 0x180fe2000000c012 */
[C---:B------:R-:W-:Y:S02]  /*12d0*/  ISETP.NE.AND P2, PT, R16.reuse, RZ, PT ;  /* 0x000000ff1000720c */ /* 0x040fe40003f45270 */
[C---:B------:R-:W-:Y:S02]  /*12e0*/  ISETP.NE.AND P1, PT, R16.reuse, RZ, PT ;  /* 0x000000ff1000720c */ /* 0x040fe40003f25270 */
[----:B------:R-:W-:Y:S01]  /*12f0*/  LOP3.LUT R14, R13, 0x7fffff, RZ, 0xc0, !PT ;  /* 0x007fffff0d0e7812 */ /* 0x000fe200078ec0ff */
[CCC-:B------:R-:W-:Y:S01]  /*1300*/  FFMA.RP R13, R3.reuse, R15.reuse, R18.reuse ;  /* 0x0000000f030d7223 */ /* 0x1c0fe20000008012 */
[----:B------:R-:W-:Y:S01]  /*1310*/  FFMA.RM R18, R3, R15, R18 ;  /* 0x0000000f03127223 */ /* 0x000fe20000004012 */
[----:B------:R-:W-:Y:S02]  /*1320*/  IADD3 R3, PT, PT, R16, 0x20, RZ ;  /* 0x0000002010037810 */ /* 0x000fe40007ffe0ff */
[----:B------:R-:W-:-:S02]  /*1330*/  LOP3.LUT R14, R14, 0x800000, RZ, 0xfc, !PT ;  /* 0x008000000e0e7812 */ /* 0x000fc400078efcff */
[----:B------:R-:W-:Y:S02]  /*1340*/  IADD3 R15, PT, PT, -R16, RZ, RZ ;  /* 0x000000ff100f7210 */ /* 0x000fe40007ffe1ff */
[----:B------:R-:W-:Y:S02]  /*1350*/  SHF.L.U32 R3, R14, R3, RZ ;  /* 0x000000030e037219 */ /* 0x000fe400000006ff */
[----:B------:R-:W-:Y:S02]  /*1360*/  FSETP.NEU.FTZ.AND P0, PT, R13, R18, PT ;  /* 0x000000120d00720b */ /* 0x000fe40003f1d000 */
[----:B------:R-:W-:Y:S02]  /*1370*/  SEL R13, R15, RZ, P2 ;  /* 0x000000ff0f0d7207 */ /* 0x000fe40001000000 */
[----:B------:R-:W-:Y:S02]  /*1380*/  ISETP.NE.AND P1, PT, R3, RZ, P1 ;  /* 0x000000ff0300720c */ /* 0x000fe40000f25270 */
[----:B------:R-:W-:-:S02]  /*1390*/  SHF.R.U32.HI R13, RZ, R13, R14 ;  /* 0x0000000dff0d7219 */ /* 0x000fc4000001160e */
[----:B------:R-:W-:Y:S02]  /*13a0*/  PLOP3.LUT P0, PT, P0, P1, PT, 0xf8, 0x8f ;  /* 0x00000000008f781c */ /* 0x000fe40000703f70 */
[----:B------:R-:W-:Y:S02]  /*13b0*/  SHF.R.U32.HI R14, RZ, 0x1, R13 ;  /* 0x00000001ff0e7819 */ /* 0x000fe4000001160d */
[----:B------:R-:W-:-:S04]  /*13c0*/  SEL R3, RZ, 0x1, !P0 ;  /* 0x00000001ff037807 */ /* 0x000fc80004000000 */
[----:B------:R-:W-:-:S04]  /*13d0*/  LOP3.LUT R16, R3, 0x1, R14, 0xf8, !PT ;  /* 0x0000000103107812 */ /* 0x000fc800078ef80e */
[----:B------:R-:W-:-:S04]  /*13e0*/  LOP3.LUT R13, R16, R13, RZ, 0xc0, !PT ;  /* 0x0000000d100d7212 */ /* 0x000fc800078ec0ff */
[----:B------:R-:W-:-:S04]  /*13f0*/  IADD3 R13, PT, PT, R14, R13, RZ ;  /* 0x0000000d0e0d7210 */ /* 0x000fc80007ffe0ff */
[----:B------:R-:W-:Y:S01]  /*1400*/  LOP3.LUT R0, R13, R0, RZ, 0xfc, !PT ;  /* 0x000000000d007212 */ /* 0x000fe200078efcff */
[----:B------:R-:W-:Y:S06]  /*1410*/  BRA `(.L_x_27) ;  /* 0x0000000000107947 */ /* 0x000fec0003800000 */
.L_x_26:
[----:B------:R-:W-:-:S04]  /*1420*/  LOP3.LUT R0, R0, 0x80000000, RZ, 0xc0, !PT ;  /* 0x8000000000007812 */ /* 0x000fc800078ec0ff */
[----:B------:R-:W-:Y:S01]  /*1430*/  LOP3.LUT R0, R0, 0x7f800000, RZ, 0xfc, !PT ;  /* 0x7f80000000007812 */ /* 0x000fe200078efcff */
[----:B------:R-:W-:Y:S06]  /*1440*/  BRA `(.L_x_27) ;  /* 0x0000000000047947 */ /* 0x000fec0003800000 */
.L_x_25:
[----:B------:R-:W-:-:S07]  /*1450*/  LEA R0, R17, R0, 0x17 ;  /* 0x0000000011007211 */ /* 0x000fce00078eb8ff */
.L_x_27:
[----:B------:R-:W-:Y:S05]  /*1460*/  BSYNC.RECONVERGENT B2 ;  /* 0x0000000000027941 */ /* 0x000fea0003800200 */
.L_x_24:
[----:B------:R-:W-:Y:S05]  /*1470*/  BRA `(.L_x_28) ;  /* 0x0000000000207947 */ /* 0x000fea0003800000 */
.L_x_23:
[----:B------:R-:W-:-:S04]  /*1480*/  LOP3.LUT R0, R3, 0x80000000, R0, 0x48, !PT ;  /* 0x8000000003007812 */ /* 0x000fc800078e4800 */
[----:B------:R-:W-:Y:S01]  /*1490*/  LOP3.LUT R0, R0, 0x7f800000, RZ, 0xfc, !PT ;  /* 0x7f80000000007812 */ /* 0x000fe200078efcff */
[----:B------:R-:W-:Y:S06]  /*14a0*/  BRA `(.L_x_28) ;  /* 0x0000000000147947 */ /* 0x000fec0003800000 */
.L_x_22:
[----:B------:R-:W-:Y:S01]  /*14b0*/  LOP3.LUT R0, R3, 0x80000000, R0, 0x48, !PT ;  /* 0x8000000003007812 */ /* 0x000fe200078e4800 */
[----:B------:R-:W-:Y:S06]  /*14c0*/  BRA `(.L_x_28) ;  /* 0x00000000000c7947 */ /* 0x000fec0003800000 */
.L_x_21:
[----:B------:R-:W0:Y:S01]  /*14d0*/  MUFU.RSQ R0, -QNAN ;  /* 0xffc0000000007908 */ /* 0x000e220000001400 */
[----:B------:R-:W-:Y:S05]  /*14e0*/  BRA `(.L_x_28) ;  /* 0x0000000000047947 */ /* 0x000fea0003800000 */
.L_x_20:
[----:B------:R-:W-:-:S07]  /*14f0*/  FADD.FTZ R0, R0, R3 ;  /* 0x0000000300007221 */ /* 0x000fce0000010000 */
.L_x_28:
[----:B------:R-:W-:Y:S05]  /*1500*/  BSYNC.RECONVERGENT B1 ;  /* 0x0000000000017941 */ /* 0x000fea0003800200 */
.L_x_18:
[----:B------:R-:W-:Y:S01]  /*1510*/  HFMA2 R13, -RZ, RZ, 0, 0 ;  /* 0x00000000ff0d7431 */ /* 0x000fe200000001ff */
[----:B0-----:R-:W-:-:S03]  /*1520*/  MOV R3, R0 ;  /* 0x0000000000037202 */ /* 0x001fc60000000f00 */
[----:B------:R-:W-:Y:S05]  /*1530*/  RET.REL.NODEC R12 `(_Z21calculate_final_imageffffffffPfS_S_iii) ;  /* 0xffffffe80cb07950 */ /* 0x000fea0003c3ffff */
.L_x_29:
[----:B------:R-:W-:-:S00]  /*1540*/  BRA `(.L_x_29) ;  /* 0xfffffffc00fc7947 */ /* 0x000fc0000383ffff */
[----:B------:R-:W-:-:S00]  /*1550*/  NOP ;  /* 0x0000000000007918 */ /* 0x000fc00000000000 */
        /* <DEDUP_REMOVED lines=10> */
.L_x_37:


//--------------------- .text._Z27sum_up_arrays_by_reduction1PhPfi --------------------------
	.section	.text._Z27sum_up_arrays_by_reduction1PhPfi,"ax",@progbits
	.align	128
        .global         _Z27sum_up_arrays_by_reduction1PhPfi
        .type           _Z27sum_up_arrays_by_reduction1PhPfi,@function
        .size           _Z27sum_up_arrays_by_reduction1PhPfi,(.L_x_39 - _Z27sum_up_arrays_by_reduction1PhPfi)
        .other          _Z27sum_up_arrays_by_reduction1PhPfi,@"STO_CUDA_ENTRY STV_DEFAULT"
_Z27sum_up_arrays_by_reduction1PhPfi:
.text._Z27sum_up_arrays_by_reduction1PhPfi:
[----:B------:R-:W-:Y:S01]  /*0000*/  LDC R1, c[0x0][0x37c] ;  /* 0x0000df00ff017b82 */ /* 0x000fe20000000800 */
[----:B------:R-:W0:Y:S01]  /*0010*/  S2R R7, SR_CTAID.X ;  /* 0x0000000000077919 */ /* 0x000e220000002500 */
[----:B------:R-:W0:Y:S01]  /*0020*/  LDCU UR7, c[0x0][0x360] ;  /* 0x00006c00ff0777ac */ /* 0x000e220008000800 */
[----:B------:R-:W0:Y:S01]  /*0030*/  S2R R4, SR_TID.X ;  /* 0x0000000000047919 */ /* 0x000e220000002100 */
[----:B------:R-:W1:Y:S01]  /*0040*/  LDCU.64 UR4, c[0x0][0x380] ;  /* 0x00007000ff0477ac */ /* 0x000e620008000a00 */
[----:B------:R-:W2:Y:S01]  /*0050*/  LDCU.64 UR8, c[0x0][0x358] ;  /* 0x00006b00ff0877ac */ /* 0x000ea20008000a00 */
[----:B0-----:R-:W-:-:S05]  /*0060*/  IMAD R0, R7, UR7, R4 ;  /* 0x0000000707007c24 */ /* 0x001fca000f8e0204 */
[----:B-1----:R-:W-:-:S04]  /*0070*/  IADD3 R2, P0, PT, R0, UR4, RZ ;  /* 0x0000000400027c10 */ /* 0x002fc8000ff1e0ff */
[----:B------:R-:W-:-:S05]  /*0080*/  LEA.HI.X.SX32 R3, R0, UR5, 0x1, P0 ;  /* 0x0000000500037c11 */ /* 0x000fca00080f0eff */
[----:B--2---:R-:W2:Y:S01]  /*0090*/  LDG.E.U8 R2, desc[UR8][R2.64] ;  /* 0x0000000802027981 */ /* 0x004ea2000c1e1100 */
[----:B------:R-:W0:Y:S01]  /*00a0*/  S2UR UR5, SR_CgaCtaId ;  /* 0x00000000000579c3 */ /* 0x000e220000008800 */
[----:B------:R-:W-:Y:S01]  /*00b0*/  UMOV UR4, 0x400 ;  /* 0x0000040000047882 */ /* 0x000fe20000000000 */
[----:B------:R-:W-:Y:S01]  /*00c0*/  UISETP.GE.U32.AND UP0, UPT, UR7, 0x2, UPT ;  /* 0x000000020700788c */ /* 0x000fe2000bf06070 */
[----:B------:R-:W-:Y:S01]  /*00d0*/  ISETP.NE.AND P1, PT, R4, RZ, PT ;  /* 0x000000ff0400720c */ /* 0x000fe20003f25270 */
[----:B0-----:R-:W-:-:S06]  /*00e0*/  ULEA UR4, UR5, UR4, 0x18 ;  /* 0x0000000405047291 */ /* 0x001fcc000f8ec0ff */
[----:B------:R-:W-:Y:S02]  /*00f0*/  LEA R5, R4, UR4, 0x2 ;  /* 0x0000000404057c11 */ /* 0x000fe4000f8e10ff */
[----:B--2---:R-:W-:-:S05]  /*0100*/  I2FP.F32.U32 R0, R2 ;  /* 0x0000000200007245 */ /* 0x004fca0000201000 */
[----:B------:R0:W-:Y:S01]  /*0110*/  STS [R5], R0 ;  /* 0x0000000005007388 */ /* 0x0001e20000000800 */
[----:B------:R-:W-:Y:S05]  /*0120*/  BRA.U !UP0, `(.L_x_30) ;  /* 0x0000000108407547 */ /* 0x000fea000b800000 */
[----:B------:R-:W-:-:S05]  /*0130*/  UMOV UR5, 0x1 ;  /* 0x0000000100057882 */ /* 0x000fca0000000000 */
.L_x_31:
[----:B------:R-:W-:Y:S01]  /*0140*/  USHF.L.U32 UR6, UR5, 0x1, URZ ;  /* 0x0000000105067899 */ /* 0x000fe200080006ff */
[----:B------:R-:W-:Y:S03]  /*0150*/  BAR.SYNC.DEFER_BLOCKING 0x0 ;  /* 0x0000000000007b1d */ /* 0x000fe60000010000 */
[----:B------:R-:W-:Y:S02]  /*0160*/  UISETP.GE.U32.AND UP0, UPT, UR6, UR7, UPT ;  /* 0x000000070600728c */ /* 0x000fe4000bf06070 */
[----:B-1----:R-:W-:-:S05]  /*0170*/  IMAD R2, R4, UR6, RZ ;  /* 0x0000000604027c24 */ /* 0x002fca000f8e02ff */
[----:B------:R-:W-:-:S13]  /*0180*/  ISETP.GE.U32.AND P0, PT, R2, UR7, PT ;  /* 0x0000000702007c0c */ /* 0x000fda000bf06070 */
[C---:B0-----:R-:W-:Y:S01]  /*0190*/  @!P0 VIADD R0, R2.reuse, UR5 ;  /* 0x0000000502008c36 */ /* 0x041fe20008000000 */
[----:B------:R-:W-:Y:S01]  /*01a0*/  @!P0 LEA R2, R2, UR4, 0x2 ;  /* 0x0000000402028c11 */ /* 0x000fe2000f8e10ff */
[----:B------:R-:W-:-:S03]  /*01b0*/  UMOV UR5, UR6 ;  /* 0x0000000600057c82 */ /* 0x000fc60008000000 */
[----:B------:R-:W-:Y:S01]  /*01c0*/  @!P0 LEA R0, R0, UR4, 0x2 ;  /* 0x0000000400008c11 */ /* 0x000fe2000f8e10ff */
[----:B------:R-:W-:Y:S05]  /*01d0*/  @!P0 LDS R3, [R2] ;  /* 0x0000000002038984 */ /* 0x000fea0000000800 */
[----:B------:R-:W0:Y:S02]  /*01e0*/  @!P0 LDS R0, [R0] ;  /* 0x0000000000008984 */ /* 0x000e240000000800 */
[----:B0-----:R-:W-:-:S05]  /*01f0*/  @!P0 FADD R3, R0, R3 ;  /* 0x0000000300038221 */ /* 0x001fca0000000000 */
[----:B------:R1:W-:Y:S01]  /*0200*/  @!P0 STS [R2], R3 ;  /* 0x0000000302008388 */ /* 0x0003e20000000800 */
[----:B------:R-:W-:Y:S06]  /*0210*/  BAR.SYNC.DEFER_BLOCKING 0x0 ;  /* 0x0000000000007b1d */ /* 0x000fec0000010000 */
[----:B------:R-:W-:Y:S05]  /*0220*/  BRA.U !UP0, `(.L_x_31) ;  /* 0xfffffffd08c47547 */ /* 0x000fea000b83ffff */
.L_x_30:
[----:B------:R-:W-:Y:S05]  /*0230*/  @P1 EXIT ;  /* 0x000000000000194d */ /* 0x000fea0003800000 */
[----:B------:R-:W2:Y:S01]  /*0240*/  S2UR UR5, SR_CgaCtaId ;  /* 0x00000000000579c3 */ /* 0x000ea20000008800 */
[----:B------:R-:W-:-:S07]  /*0250*/  UMOV UR4, 0x400 ;  /* 0x0000040000047882 */ /* 0x000fce0000000000 */
[----:B-1----:R-:W1:Y:S01]  /*0260*/  LDC.64 R2, c[0x0][0x388] ;  /* 0x0000e200ff027b82 */ /* 0x002e620000000a00 */
[----:B--2---:R-:W-:Y:S01]  /*0270*/  ULEA UR4, UR5, UR4, 0x18 ;  /* 0x0000000405047291 */ /* 0x004fe2000f8ec0ff */
[----:B-1----:R-:W-:-:S08]  /*0280*/  IMAD.WIDE.U32 R2, R7, 0x4, R2 ;  /* 0x0000000407027825 */ /* 0x002fd000078e0002 */
[----:B0-----:R-:W0:Y:S04]  /*0290*/  LDS R5, [UR4] ;  /* 0x00000004ff057984 */ /* 0x001e280008000800 */
[----:B0-----:R-:W-:Y:S01]  /*02a0*/  STG.E desc[UR8][R2.64], R5 ;  /* 0x0000000502007986 */ /* 0x001fe2000c101908 */
[----:B------:R-:W-:Y:S05]  /*02b0*/  EXIT ;  /* 0x000000000000794d */ /* 0x000fea0003800000 */
.L_x_32:
        /* <DEDUP_REMOVED lines=12> */
.L_x_39:


//--------------------- .text._Z26sum_up_arrays_by_reductionPfS_i --------------------------
	.section	.text._Z26sum_up_arrays_by_reductionPfS_i,"ax",@progbits
	.align	128
        .global         _Z26sum_up_arrays_by_reductionPfS_i
        .type           _Z26sum_up_arrays_by_reductionPfS_i,@function
        .size           _Z26sum_up_arrays_by_reductionPfS_i,(.L_x_40 - _Z26sum_up_arrays_by_reductionPfS_i)
        .other          _Z26sum_up_arrays_by_reductionPfS_i,@"STO_CUDA_ENTRY STV_DEFAULT"
_Z26sum_up_arrays_by_reductionPfS_i:
.text._Z26sum_up_arrays_by_reductionPfS_i:
[----:B------:R-:W-:Y:S01]  /*0000*/  LDC R1, c[0x0][0x37c] ;  /* 0x0000df00ff017b82 */ /* 0x000fe20000000800 */
[----:B------:R-:W0:Y:S07]  /*0010*/  S2R R7, SR_CTAID.X ;  /* 0x0000000000077919 */ /* 0x000e2e0000002500 */
[----:B------:R-:W1:Y:S01]  /*0020*/  LDC.64 R2, c[0x0][0x380] ;  /* 0x0000e000ff027b82 */ /* 0x000e620000000a00 */
[----:B------:R-:W0:Y:S01]  /*0030*/  LDCU UR7, c[0x0][0x360] ;  /* 0x00006c00ff0777ac */ /* 0x000e220008000800 */
[----:B------:R-:W0:Y:S01]  /*0040*/  S2R R4, SR_TID.X ;  /* 0x0000000000047919 */ /* 0x000e220000002100 */
[----:B------:R-:W2:Y:S01]  /*0050*/  LDCU.64 UR8, c[0x0][0x358] ;  /* 0x00006b00ff0877ac */ /* 0x000ea20008000a00 */
[----:B0-----:R-:W-:-:S04]  /*0060*/  IMAD R5, R7, UR7, R4 ;  /* 0x0000000707057c24 */ /* 0x001fc8000f8e0204 */
[----:B-1----:R-:W-:-:S06]  /*0070*/  IMAD.WIDE R2, R5, 0x4, R2 ;  /* 0x0000000405027825 */ /* 0x002fcc00078e0202 */
[----:B--2---:R-:W2:Y:S01]  /*0080*/  LDG.E R2, desc[UR8][R2.64] ;  /* 0x0000000802027981 */ /* 0x004ea2000c1e1900 */
[----:B------:R-:W0:Y:S01]  /*0090*/  S2UR UR5, SR_CgaCtaId ;  /* 0x00000000000579c3 */ /* 0x000e220000008800 */
[----:B------:R-:W-:Y:S01]  /*00a0*/  UMOV UR4, 0x400 ;  /* 0x0000040000047882 */ /* 0x000fe20000000000 */
[----:B------:R-:W-:Y:S01]  /*00b0*/  UISETP.GE.U32.AND UP0, UPT, UR7, 0x2, UPT ;  /* 0x000000020700788c */ /* 0x000fe2000bf06070 */
[----:B------:R-:W-:Y:S01]  /*00c0*/  ISETP.NE.AND P1, PT, R4, RZ, PT ;  /* 0x000000ff0400720c */ /* 0x000fe20003f25270 */
[----:B0-----:R-:W-:-:S06]  /*00d0*/  ULEA UR4, UR5, UR4, 0x18 ;  /* 0x0000000405047291 */ /* 0x001fcc000f8ec0ff */
[----:B------:R-:W-:-:S05]  /*00e0*/  LEA R5, R4, UR4, 0x2 ;  /* 0x0000000404057c11 */ /* 0x000fca000f8e10ff */
[----:B--2---:R0:W-:Y:S01]  /*00f0*/  STS [R5], R2 ;  /* 0x0000000205007388 */ /* 0x0041e20000000800 */
[----:B------:R-:W-:Y:S05]  /*0100*/  BRA.U !UP0, `(.L_x_33) ;  /* 0x0000000108407547 */ /* 0x000fea000b800000 */
[----:B------:R-:W-:-:S05]  /*0110*/  UMOV UR5, 0x1 ;  /* 0x0000000100057882 */ /* 0x000fca0000000000 */
.L_x_34:
[----:B------:R-:W-:Y:S01]  /*0120*/  USHF.L.U32 UR6, UR5, 0x1, URZ ;  /* 0x0000000105067899 */ /* 0x000fe200080006ff */
[----:B------:R-:W-:Y:S03]  /*0130*/  BAR.SYNC.DEFER_BLOCKING 0x0 ;  /* 0x0000000000007b1d */ /* 0x000fe60000010000 */
[----:B------:R-:W-:Y:S02]  /*0140*/  UISETP.GE.U32.AND UP0, UPT, UR6, UR7, UPT ;  /* 0x000000070600728c */ /* 0x000fe4000bf06070 */
[----:B01----:R-:W-:-:S05]  /*0150*/  IMAD R2, R4, UR6, RZ ;  /* 0x0000000604027c24 */ /* 0x003fca000f8e02ff */
[----:B------:R-:W-:-:S13]  /*0160*/  ISETP.GE.U32.AND P0, PT, R2, UR7, PT ;  /* 0x0000000702007c0c */ /* 0x000fda000bf06070 */
[C---:B------:R-:W-:Y:S01]  /*0170*/  @!P0 IADD3 R0, PT, PT, R2.reuse, UR5, RZ ;  /* 0x0000000502008c10 */ /* 0x040fe2000fffe0ff */
[----:B------:R-:W-:Y:S01]  /*0180*/  UMOV UR5, UR6 ;  /* 0x0000000600057c82 */ /* 0x000fe20008000000 */
[----:B------:R-:W-:Y:S02]  /*0190*/  @!P0 LEA R2, R2, UR4, 0x2 ;  /* 0x0000000402028c11 */ /* 0x000fe4000f8e10ff */
[----:B------:R-:W-:-:S03]  /*01a0*/  @!P0 LEA R0, R0, UR4, 0x2 ;  /* 0x0000000400008c11 */ /* 0x000fc6000f8e10ff */
[----:B------:R-:W-:Y:S04]  /*01b0*/  @!P0 LDS R3, [R2] ;  /* 0x0000000002038984 */ /* 0x000fe80000000800 */
[----:B------:R-:W0:Y:S02]  /*01c0*/  @!P0 LDS R0, [R0] ;  /* 0x0000000000008984 */ /* 0x000e240000000800 */
[----:B0-----:R-:W-:-:S05]  /*01d0*/  @!P0 FADD R3, R0, R3 ;  /* 0x0000000300038221 */ /* 0x001fca0000000000 */
[----:B------:R1:W-:Y:S01]  /*01e0*/  @!P0 STS [R2], R3 ;  /* 0x0000000302008388 */ /* 0x0003e20000000800 */
[----:B------:R-:W-:Y:S06]  /*01f0*/  BAR.SYNC.DEFER_BLOCKING 0x0 ;  /* 0x0000000000007b1d */ /* 0x000fec0000010000 */
[----:B------:R-:W-:Y:S05]  /*0200*/  BRA.U !UP0, `(.L_x_34) ;  /* 0xfffffffd08c47547 */ /* 0x000fea000b83ffff */
.L_x_33:
[----:B------:R-:W-:Y:S05]  /*0210*/  @P1 EXIT ;  /* 0x000000000000194d */ /* 0x000fea0003800000 */
[----:B------:R-:W2:Y:S01]  /*0220*/  S2UR UR5, SR_CgaCtaId ;  /* 0x00000000000579c3 */ /* 0x000ea20000008800 */
[----:B------:R-:W-:-:S07]  /*0230*/  UMOV UR4, 0x400 ;  /* 0x0000040000047882 */ /* 0x000fce0000000000 */
[----:B01----:R-:W0:Y:S01]  /*0240*/  LDC.64 R2, c[0x0][0x388] ;  /* 0x0000e200ff027b82 */ /* 0x003e220000000a00 */
[----:B--2---:R-:W-:Y:S01]  /*0250*/  ULEA UR4, UR5, UR4, 0x18 ;  /* 0x0000000405047291 */ /* 0x004fe2000f8ec0ff */
[----:B0-----:R-:W-:-:S08]  /*0260*/  IMAD.WIDE.U32 R2, R7, 0x4, R2 ;  /* 0x0000000407027825 */ /* 0x001fd000078e0002 */
[----:B------:R-:W0:Y:S04]  /*0270*/  LDS R5, [UR4] ;  /* 0x00000004ff057984 */ /* 0x000e280008000800 */
[----:B0-----:R-:W-:Y:S01]  /*0280*/  STG.E desc[UR8][R2.64], R5 ;  /* 0x0000000502007986 */ /* 0x001fe2000c101908 */
[----:B------:R-:W-:Y:S05]  /*0290*/  EXIT ;  /* 0x000000000000794d */ /* 0x000fea0003800000 */
.L_x_35:
        /* <DEDUP_REMOVED lines=14> */
.L_x_40:


//--------------------- .text._Z24multiply_rgbImage_byMaskPfPhS0_S_S_S_S_S_S_iii --------------------------
	.section	.text._Z24multiply_rgbImage_byMaskPfPhS0_S_S_S_S_S_S_iii,"ax",@progbits
	.align	128
        .global         _Z24multiply_rgbImage_byMaskPfPhS0_S_S_S_S_S_S_iii
        .type           _Z24multiply_rgbImage_byMaskPfPhS0_S_S_S_S_S_S_iii,@function
        .size           _Z24multiply_rgbImage_byMaskPfPhS0_S_S_S_S_S_S_iii,(.L_x_41 - _Z24multiply_rgbImage_byMaskPfPhS0_S_S_S_S_S_S_iii)
        .other          _Z24multiply_rgbImage_byMaskPfPhS0_S_S_S_S_S_S_iii,@"STO_CUDA_ENTRY STV_DEFAULT"
_Z24multiply_rgbImage_byMaskPfPhS0_S_S_S_S_S_S_iii:
.text._Z24multiply_rgbImage_byMaskPfPhS0_S_S_S_S_S_S_iii:
[----:B------:R-:W-:Y:S01]  /*0000*/  LDC R1, c[0x0][0x37c] ;  /* 0x0000df00ff017b82 */ /* 0x000fe20000000800 */
[----:B------:R-:W0:Y:S07]  /*0010*/  S2R R3, SR_TID.Y ;  /* 0x0000000000037919 */ /* 0x000e2e0000002200 */
        /* <DEDUP_REMOVED lines=11> */
[----:B------:R-:W0:Y:S01]  /*00d0*/  LDCU.64 UR8, c[0x0][0x388] ;  /* 0x00007100ff0877ac */ /* 0x000e220008000a00 */
[----:B------:R-:W1:Y:S01]  /*00e0*/  LDC.64 R8, c[0x0][0x380] ;  /* 0x0000e000ff087b82 */ /* 0x000e620000000a00 */
[----:B------:R-:W-:Y:S01]  /*00f0*/  IMAD R0, R3, UR6, R0 ;  /* 0x0000000603007c24 */ /* 0x000fe2000f8e0200 */
[----:B------:R-:W2:Y:S04]  /*0100*/  LDCU UR7, c[0x0][0x3d0] ;  /* 0x00007a00ff0777ac */ /* 0x000ea80008000800 */
[----:B------:R-:W-:Y:S01]  /*0110*/  SHF.R.S32.HI R16, RZ, 0x1f, R0 ;  /* 0x0000001fff107819 */ /* 0x000fe20000011400 */
[----:B------:R-:W3:Y:S01]  /*0120*/  LDCU.64 UR4, c[0x0][0x358] ;  /* 0x00006b00ff0477ac */ /* 0x000ee20008000a00 */
[----:B------:R-:W4:Y:S08]  /*0130*/  LDC.64 R10, c[0x0][0x398] ;  /* 0x0000e600ff0a7b82 */ /* 0x000f300000000a00 */
[----:B------:R-:W5:Y:S01]  /*0140*/  LDC.64 R12, c[0x0][0x3a0] ;  /* 0x0000e800ff0c7b82 */ /* 0x000f620000000a00 */
[----:B0-----:R-:W-:-:S04]  /*0150*/  IADD3 R4, P0, PT, R0, UR8, RZ ;  /* 0x0000000800047c10 */ /* 0x001fc8000ff1e0ff */
[----:B------:R-:W-:Y:S01]  /*0160*/  IADD3.X R5, PT, PT, R16, UR9, RZ, P0, !PT ;  /* 0x0000000910057c10 */ /* 0x000fe200087fe4ff */
[C---:B--2---:R-:W-:Y:S01]  /*0170*/  IMAD R3, R0.reuse, UR7, RZ ;  /* 0x0000000700037c24 */ /* 0x044fe2000f8e02ff */
[----:B------:R-:W0:Y:S03]  /*0180*/  LDCU.64 UR8, c[0x0][0x390] ;  /* 0x00007200ff0877ac */ /* 0x000e260008000a00 */
[----:B-1----:R-:W-:Y:S01]  /*0190*/  IMAD.WIDE R8, R3, 0x4, R8 ;  /* 0x0000000403087825 */ /* 0x002fe200078e0208 */
[----:B---3--:R-:W2:Y:S04]  /*01a0*/  LDG.E.U8 R2, desc[UR4][R4.64] ;  /* 0x0000000404027981 */ /* 0x008ea8000c1e1100 */
[----:B------:R-:W3:Y:S01]  /*01b0*/  LDG.E R3, desc[UR4][R8.64] ;  /* 0x0000000408037981 */ /* 0x000ee2000c1e1900 */
[----:B----4-:R-:W-:-:S03]  /*01c0*/  IMAD.WIDE R10, R0, 0x4, R10 ;  /* 0x00000004000a7825 */ /* 0x010fc600078e020a */
[----:B------:R-:W4:Y:S01]  /*01d0*/  LDG.E R6, desc[UR4][R8.64+0x4] ;  /* 0x0000040408067981 */ /* 0x000f22000c1e1900 */
[----:B--2---:R-:W-:-:S05]  /*01e0*/  I2FP.F32.U32 R2, R2 ;  /* 0x0000000200027245 */ /* 0x004fca0000201000 */
[----:B---3--:R-:W-:Y:S02]  /*01f0*/  FMUL R7, R3, R2 ;  /* 0x0000000203077220 */ /* 0x008fe40000400000 */
[----:B------:R0:W2:Y:S04]  /*0200*/  LDG.E R2, desc[UR4][R8.64+0x8] ;  /* 0x0000080408027981 */ /* 0x0000a8000c1e1900 */
[----:B------:R-:W-:Y:S04]  /*0210*/  STG.E desc[UR4][R10.64], R7 ;  /* 0x000000070a007986 */ /* 0x000fe8000c101904 */
[----:B------:R-:W3:Y:S01]  /*0220*/  LDG.E.U8 R14, desc[UR4][R4.64] ;  /* 0x00000004040e7981 */ /* 0x000ee2000c1e1100 */
[----:B-----5:R-:W-:Y:S01]  /*0230*/  IMAD.WIDE R12, R0, 0x4, R12 ;  /* 0x00000004000c7825 */ /* 0x020fe200078e020c */
[----:B---3--:R-:W-:-:S05]  /*0240*/  I2FP.F32.U32 R15, R14 ;  /* 0x0000000e000f7245 */ /* 0x008fca0000201000 */
[----:B----4-:R-:W-:Y:S02]  /*0250*/  FMUL R17, R6, R15 ;  /* 0x0000000f06117220 */ /* 0x010fe40000400000 */
[----:B------:R-:W1:Y:S03]  /*0260*/  LDC.64 R14, c[0x0][0x3a8] ;  /* 0x0000ea00ff0e7b82 */ /* 0x000e660000000a00 */
[----:B------:R3:W-:Y:S04]  /*0270*/  STG.E desc[UR4][R12.64], R17 ;  /* 0x000000110c007986 */ /* 0x0007e8000c101904 */
[----:B------:R-:W4:Y:S01]  /*0280*/  LDG.E.U8 R18, desc[UR4][R4.64] ;  /* 0x0000000404127981 */ /* 0x000f22000c1e1100 */
[----:B0-----:R-:W-:-:S04]  /*0290*/  IADD3 R8, P0, PT, R0, UR8, RZ ;  /* 0x0000000800087c10 */ /* 0x001fc8000ff1e0ff */
[----:B------:R-:W-:Y:S01]  /*02a0*/  IADD3.X R9, PT, PT, R16, UR9, RZ, P0, !PT ;  /* 0x0000000910097c10 */ /* 0x000fe200087fe4ff */
[----:B---3--:R-:W0:Y:S01]  /*02b0*/  LDC.64 R12, c[0x0][0x3b0] ;  /* 0x0000ec00ff0c7b82 */ /* 0x008e220000000a00 */
[----:B-1----:R-:W-:Y:S01]  /*02c0*/  IMAD.WIDE R10, R0, 0x4, R14 ;  /* 0x00000004000a7825 */ /* 0x002fe200078e020e */
[----:B----4-:R-:W-:-:S05]  /*02d0*/  I2FP.F32.U32 R7, R18 ;  /* 0x0000001200077245 */ /* 0x010fca0000201000 */
[----:B--2---:R-:W-:-:S05]  /*02e0*/  FMUL R7, R2, R7 ;  /* 0x0000000702077220 */ /* 0x004fca0000400000 */
[----:B------:R1:W-:Y:S04]  /*02f0*/  STG.E desc[UR4][R10.64], R7 ;  /* 0x000000070a007986 */ /* 0x0003e8000c101904 */
[----:B------:R-:W2:Y:S01]  /*0300*/  LDG.E.U8 R14, desc[UR4][R8.64] ;  /* 0x00000004080e7981 */ /* 0x000ea2000c1e1100 */
[----:B0-----:R-:W-:Y:S02]  /*0310*/  IMAD.WIDE R4, R0, 0x4, R12 ;  /* 0x0000000400047825 */ /* 0x001fe400078e020c */
[----:B------:R-:W0:Y:S01]  /*0320*/  LDC.64 R12, c[0x0][0x3b8] ;  /* 0x0000ee00ff0c7b82 */ /* 0x000e220000000a00 */
[----:B--2---:R-:W-:-:S05]  /*0330*/  I2FP.F32.U32 R14, R14 ;  /* 0x0000000e000e7245 */ /* 0x004fca0000201000 */
[----:B------:R-:W-:-:S05]  /*0340*/  FMUL R3, R3, R14 ;  /* 0x0000000e03037220 */ /* 0x000fca0000400000 */
[----:B------:R-:W-:Y:S04]  /*0350*/  STG.E desc[UR4][R4.64], R3 ;  /* 0x0000000304007986 */ /* 0x000fe8000c101904 */
[----:B------:R-:W2:Y:S01]  /*0360*/  LDG.E.U8 R14, desc[UR4][R8.64] ;  /* 0x00000004080e7981 */ /* 0x000ea2000c1e1100 */
[----:B0-----:R-:W-:Y:S01]  /*0370*/  IMAD.WIDE R12, R0, 0x4, R12 ;  /* 0x00000004000c7825 */ /* 0x001fe200078e020c */
[----:B--2---:R-:W-:-:S05]  /*0380*/  I2FP.F32.U32 R15, R14 ;  /* 0x0000000e000f7245 */ /* 0x004fca0000201000 */
[----:B------:R-:W-:Y:S02]  /*0390*/  FMUL R15, R6, R15 ;  /* 0x0000000f060f7220 */ /* 0x000fe40000400000 */
[----:B-1----:R-:W0:Y:S03]  /*03a0*/  LDC.64 R6, c[0x0][0x3c0] ;  /* 0x0000f000ff067b82 */ /* 0x002e260000000a00 */
[----:B------:R-:W-:Y:S04]  /*03b0*/  STG.E desc[UR4][R12.64], R15 ;  /* 0x0000000f0c007986 */ /* 0x000fe8000c101904 */
[----:B------:R-:W2:Y:S01]  /*03c0*/  LDG.E.U8 R10, desc[UR4][R8.64] ;  /* 0x00000004080a7981 */ /* 0x000ea2000c1e1100 */
[----:B0-----:R-:W-:Y:S01]  /*03d0*/  IMAD.WIDE R6, R0, 0x4, R6 ;  /* 0x0000000400067825 */ /* 0x001fe200078e0206 */
[----:B--2---:R-:W-:-:S05]  /*03e0*/  I2FP.F32.U32 R11, R10 ;  /* 0x0000000a000b7245 */ /* 0x004fca0000201000 */
[----:B------:R-:W-:-:S05]  /*03f0*/  FMUL R11, R2, R11 ;  /* 0x0000000b020b7220 */ /* 0x000fca0000400000 */
[----:B------:R-:W-:Y:S01]  /*0400*/  STG.E desc[UR4][R6.64], R11 ;  /* 0x0000000b06007986 */ /* 0x000fe2000c101904 */
[----:B------:R-:W-:Y:S05]  /*0410*/  EXIT ;  /* 0x000000000000794d */ /* 0x000fea0003800000 */
.L_x_36:
        /* <DEDUP_REMOVED lines=14> */
.L_x_41:


//--------------------- .nv.shared._Z21calculate_final_imageffffffffPfS_S_iii --------------------------
	.section	.nv.shared._Z21calculate_final_imageffffffffPfS_S_iii,"aw",@nobits
	.sectionflags	@""
	.align	16
	.zero		1024


//--------------------- .nv.shared.reserved.0     --------------------------
	.section	.nv.shared.reserved.0,"aw",@nobits
	.weak		__nv_reservedSMEM_offset_0_alias
	.size		__nv_reservedSMEM_offset_0_alias, 0, 64
	.other		__nv_reservedSMEM_offset_0_alias,@"STO_CUDA_RESERVED_SHARED STV_DEFAULT"
__nv_reservedSMEM_offset_0_alias:
	.zero		0
	.zero		64


//--------------------- .nv.shared._Z27sum_up_arrays_by_reduction1PhPfi --------------------------
	.section	.nv.shared._Z27sum_up_arrays_by_reduction1PhPfi,"aw",@nobits
	.sectionflags	@""
	.align	16
	.zero		1024


//--------------------- .nv.shared._Z26sum_up_arrays_by_reductionPfS_i --------------------------
	.section	.nv.shared._Z26sum_up_arrays_by_reductionPfS_i,"aw",@nobits
	.sectionflags	@""
	.align	16
	.zero		1024


//--------------------- .nv.shared._Z24multiply_rgbImage_byMaskPfPhS0_S_S_S_S_S_S_iii --------------------------
	.section	.nv.shared._Z24multiply_rgbImage_byMaskPfPhS0_S_S_S_S_S_S_iii,"aw",@nobits
	.sectionflags	@""
	.align	16
	.zero		1024


//--------------------- .nv.constant0._Z21calculate_final_imageffffffffPfS_S_iii --------------------------
	.section	.nv.constant0._Z21calculate_final_imageffffffffPfS_S_iii,"a",@progbits
	.sectionflags	@""
	.align	4
.nv.constant0._Z21calculate_final_imageffffffffPfS_S_iii:
	.zero		964


//--------------------- .nv.constant0._Z27sum_up_arrays_by_reduction1PhPfi --------------------------
	.section	.nv.constant0._Z27sum_up_arrays_by_reduction1PhPfi,"a",@progbits
	.sectionflags	@""
	.align	4
.nv.constant0._Z27sum_up_arrays_by_reduction1PhPfi:
	.zero		916


//--------------------- .nv.constant0._Z26sum_up_arrays_by_reductionPfS_i --------------------------
	.section	.nv.constant0._Z26sum_up_arrays_by_reductionPfS_i,"a",@progbits
	.sectionflags	@""
	.align	4
.nv.constant0._Z26sum_up_arrays_by_reductionPfS_i:
	.zero		916


//--------------------- .nv.constant0._Z24multiply_rgbImage_byMaskPfPhS0_S_S_S_S_S_S_iii --------------------------
	.section	.nv.constant0._Z24multiply_rgbImage_byMaskPfPhS0_S_S_S_S_S_S_iii,"a",@progbits
	.sectionflags	@""
	.align	4
.nv.constant0._Z24multiply_rgbImage_byMaskPfPhS0_S_S_S_S_S_S_iii:
	.zero		980


//--------------------- SYMBOLS --------------------------

	.type		.nv.reservedSmem.offset0,@object
	.size		.nv.reservedSmem.offset0,0x4
	.type		.nv.reservedSmem.cap,@object
	.size		.nv.reservedSmem.cap,0x4
